	.target	sm_100a

	.elftype	@"ET_EXEC"


//--------------------- .note.nv.tkinfo           --------------------------
	.section	.note.nv.tkinfo,"",@"SHT_NOTE"
	.sectionflags	@"SHF_NOTE_NV_TKINFO"
	.tkinfo
        /*0018*/ 	.word	0x00000002
        /*0030*/ 	.string	""
        /*0030*/ 	.string	"ptxas"
        /*0030*/ 	.string	"Cuda compilation tools, release 13.0, V13.0.88"
        /*0030*/ 	.string	"Build cuda_13.0.r13.0/compiler.36424714_0"
        /*0030*/ 	.string	"-arch sm_100a -m 64 "



//--------------------- .note.nv.cuinfo           --------------------------
	.section	.note.nv.cuinfo,"",@"SHT_NOTE"
	.sectionflags	@"SHF_NOTE_NV_CUINFO"
        /*0018*/ 	.short	0x0002
        /*001a*/ 	.short	0x0064
        /*001c*/ 	.short	0x0082
	.zero		2


//--------------------- .nv.info                  --------------------------
	.section	.nv.info,"",@"SHT_CUDA_INFO"
	.align	4


	//----- nvinfo : EIATTR_REGCOUNT
	.align		4
        /*0000*/ 	.byte	0x04, 0x2f
        /*0002*/ 	.short	(.L_19 - .L_18)
	.align		4
.L_18:
        /*0004*/ 	.word	index@(_ZN7cutlass13device_kernelINS_4conv6kernel13ConvUniversalINS1_16ConvProblemShapeILNS1_8OperatorE2ELi2EEENS1_10collective14CollectiveConvINS1_47MainloopSm100TmaUmmaWarpSpecializedImplicitGemmILS5_2ELi8ELi2ELi1ELi2EN4cute5tupleIJNSA_1CILi2EEENSC_ILi1EEESE_EEEEENSB_IJNSC_ILi64EEENSB_IJNSC_ILi128EEEEEENSB_IJSH_EEEEEENS_6half_tESM_NSA_8TiledMMAINSA_8MMA_AtomIJNSA_20SM100_MMA_F16BF16_SSISM_SM_fLi64ELi128ELNSA_4UMMA5MajorE1ELSR_1ELNSQ_7ScaleInE0ELSS_0EEEEEENSA_6LayoutINSB_IJSE_SE_SE_EEENSB_IJNSC_ILi0EEESX_SX_EEEEENSB_IJNSA_10UnderscoreES10_S10_EEEEENS7_6detail27Sm100ImplicitGemmTileTraitsINSA_13SM90_TMA_LOADENSA_14ComposedLayoutINSA_7SwizzleILi3ELi4ELi3EEENSA_18smem_ptr_flag_bitsILi16EEENSV_INSB_IJSH_NSC_ILi8EEEEEENSB_IJSE_SH_EEEEEEEvEENS14_INSA_30SM90_TMA_LOAD_IM2COL_MULTICASTES1F_vEEEENS_8epilogue10collective18CollectiveEpilogueINS1K_23Sm100TmaWarpSpecializedILi4ELi2ELi16ELb1ELb0EEEJSL_NSB_IJNSV_ISH_SE_EENSV_INSC_ILi32EEESE_EEEEESM_NSB_IJlNSB_IJSE_llEEESX_EEESM_S1U_NS1K_6fusion15FusionCallbacksIS1O_NS1V_17LinearCombinationISM_fSM_fLNS_15FloatRoundStyleE2EEESL_S1S_JEEENSA_5SM1004TMEM4LOAD26SM100_TMEM_LOAD_16dp256b4xES15_NS16_INS17_ILi2ELi4ELi3EEES1A_NSV_INSB_IJS1B_S1Q_EEENSB_IJS1Q_SE_EEEEEEENSA_17SM75_U32x4_LDSM_NENSA_14SM90_TMA_STOREES29_NSA_17SM90_U32x4_STSM_NENSA_39AutoVectorizingCopyWithAssumedAlignmentILi128EEEEEEvvEEEEvNT_6ParamsE)
        /*0008*/ 	.word	0x00000060


	//----- nvinfo : EIATTR_FRAME_SIZE
	.align		4
.L_19:
        /*000c*/ 	.byte	0x04, 0x11
        /*000e*/ 	.short	(.L_21 - .L_20)
	.align		4
.L_20:
        /*0010*/ 	.word	index@($__internal_2_$__cuda_sm10x_tcgen05_guardrail_trap_unallocated_columns_being_dealloced)
        /*0014*/ 	.word	0x00000008


	//----- nvinfo : EIATTR_FRAME_SIZE
	.align		4
.L_21:
        /*0018*/ 	.byte	0x04, 0x11
        /*001a*/ 	.short	(.L_23 - .L_22)
	.align		4
.L_22:
        /*001c*/ 	.word	index@($__internal_1_$__cuda_sm10x_tcgen05_guardrail_trap_phase_invalid_during_alloc)
        /*0020*/ 	.word	0x00000008


	//----- nvinfo : EIATTR_FRAME_SIZE
	.align		4
.L_23:
        /*0024*/ 	.byte	0x04, 0x11
        /*0026*/ 	.short	(.L_25 - .L_24)
	.align		4
.L_24:
        /*0028*/ 	.word	index@($__internal_0_$__cuda_sm10x_tcgen05_guardrail_trap_col_being_dealloced_not_returned_by_alloc)
        /*002c*/ 	.word	0x00000008


	//----- nvinfo : EIATTR_FRAME_SIZE
	.align		4
.L_25:
        /*0030*/ 	.byte	0x04, 0x11
        /*0032*/ 	.short	(.L_27 - .L_26)
	.align		4
.L_26:
        /*0034*/ 	.word	index@(_ZN7cutlass13device_kernelINS_4conv6kernel13ConvUniversalINS1_16ConvProblemShapeILNS1_8OperatorE2ELi2EEENS1_10collective14CollectiveConvINS1_47MainloopSm100TmaUmmaWarpSpecializedImplicitGemmILS5_2ELi8ELi2ELi1ELi2EN4cute5tupleIJNSA_1CILi2EEENSC_ILi1EEESE_EEEEENSB_IJNSC_ILi64EEENSB_IJNSC_ILi128EEEEEENSB_IJSH_EEEEEENS_6half_tESM_NSA_8TiledMMAINSA_8MMA_AtomIJNSA_20SM100_MMA_F16BF16_SSISM_SM_fLi64ELi128ELNSA_4UMMA5MajorE1ELSR_1ELNSQ_7ScaleInE0ELSS_0EEEEEENSA_6LayoutINSB_IJSE_SE_SE_EEENSB_IJNSC_ILi0EEESX_SX_EEEEENSB_IJNSA_10UnderscoreES10_S10_EEEEENS7_6detail27Sm100ImplicitGemmTileTraitsINSA_13SM90_TMA_LOADENSA_14ComposedLayoutINSA_7SwizzleILi3ELi4ELi3EEENSA_18smem_ptr_flag_bitsILi16EEENSV_INSB_IJSH_NSC_ILi8EEEEEENSB_IJSE_SH_EEEEEEEvEENS14_INSA_30SM90_TMA_LOAD_IM2COL_MULTICASTES1F_vEEEENS_8epilogue10collective18CollectiveEpilogueINS1K_23Sm100TmaWarpSpecializedILi4ELi2ELi16ELb1ELb0EEEJSL_NSB_IJNSV_ISH_SE_EENSV_INSC_ILi32EEESE_EEEEESM_NSB_IJlNSB_IJSE_llEEESX_EEESM_S1U_NS1K_6fusion15FusionCallbacksIS1O_NS1V_17LinearCombinationISM_fSM_fLNS_15FloatRoundStyleE2EEESL_S1S_JEEENSA_5SM1004TMEM4LOAD26SM100_TMEM_LOAD_16dp256b4xES15_NS16_INS17_ILi2ELi4ELi3EEES1A_NSV_INSB_IJS1B_S1Q_EEENSB_IJS1Q_SE_EEEEEEENSA_17SM75_U32x4_LDSM_NENSA_14SM90_TMA_STOREES29_NSA_17SM90_U32x4_STSM_NENSA_39AutoVectorizingCopyWithAssumedAlignmentILi128EEEEEEvvEEEEvNT_6ParamsE)
        /*0038*/ 	.word	0x00000008


	//----- nvinfo : EIATTR_MIN_STACK_SIZE
	.align		4
.L_27:
        /*003c*/ 	.byte	0x04, 0x12
        /*003e*/ 	.short	(.L_29 - .L_28)
	.align		4
.L_28:
        /*0040*/ 	.word	index@(_ZN7cutlass13device_kernelINS_4conv6kernel13ConvUniversalINS1_16ConvProblemShapeILNS1_8OperatorE2ELi2EEENS1_10collective14CollectiveConvINS1_47MainloopSm100TmaUmmaWarpSpecializedImplicitGemmILS5_2ELi8ELi2ELi1ELi2EN4cute5tupleIJNSA_1CILi2EEENSC_ILi1EEESE_EEEEENSB_IJNSC_ILi64EEENSB_IJNSC_ILi128EEEEEENSB_IJSH_EEEEEENS_6half_tESM_NSA_8TiledMMAINSA_8MMA_AtomIJNSA_20SM100_MMA_F16BF16_SSISM_SM_fLi64ELi128ELNSA_4UMMA5MajorE1ELSR_1ELNSQ_7ScaleInE0ELSS_0EEEEEENSA_6LayoutINSB_IJSE_SE_SE_EEENSB_IJNSC_ILi0EEESX_SX_EEEEENSB_IJNSA_10UnderscoreES10_S10_EEEEENS7_6detail27Sm100ImplicitGemmTileTraitsINSA_13SM90_TMA_LOADENSA_14ComposedLayoutINSA_7SwizzleILi3ELi4ELi3EEENSA_18smem_ptr_flag_bitsILi16EEENSV_INSB_IJSH_NSC_ILi8EEEEEENSB_IJSE_SH_EEEEEEEvEENS14_INSA_30SM90_TMA_LOAD_IM2COL_MULTICASTES1F_vEEEENS_8epilogue10collective18CollectiveEpilogueINS1K_23Sm100TmaWarpSpecializedILi4ELi2ELi16ELb1ELb0EEEJSL_NSB_IJNSV_ISH_SE_EENSV_INSC_ILi32EEESE_EEEEESM_NSB_IJlNSB_IJSE_llEEESX_EEESM_S1U_NS1K_6fusion15FusionCallbacksIS1O_NS1V_17LinearCombinationISM_fSM_fLNS_15FloatRoundStyleE2EEESL_S1S_JEEENSA_5SM1004TMEM4LOAD26SM100_TMEM_LOAD_16dp256b4xES15_NS16_INS17_ILi2ELi4ELi3EEES1A_NSV_INSB_IJS1B_S1Q_EEENSB_IJS1Q_SE_EEEEEEENSA_17SM75_U32x4_LDSM_NENSA_14SM90_TMA_STOREES29_NSA_17SM90_U32x4_STSM_NENSA_39AutoVectorizingCopyWithAssumedAlignmentILi128EEEEEEvvEEEEvNT_6ParamsE)
        /*0044*/ 	.word	0x00000008
.L_29:


//--------------------- .nv.compat                --------------------------
	.section	.nv.compat,"",@"SHT_CUDA_COMPAT_INFO"
	.align	4
        /*0000*/ 	.byte	0x02, 0x09, 0x01, 0x00, 0x02, 0x02, 0x02, 0x00, 0x02, 0x05, 0x05, 0x00, 0x03, 0x07, 0x01, 0x01
        /*0010*/ 	.byte	0x02, 0x03, 0x01, 0x00, 0x02, 0x06, 0x01, 0x00, 0x04, 0x0b, 0x08, 0x00, 0x09, 0x00, 0x00, 0x00
        /*0020*/ 	.byte	0x00, 0x00, 0x00, 0x00


//--------------------- .nv.info._ZN7cutlass13device_kernelINS_4conv6kernel13ConvUniversalINS1_16ConvProblemShapeILNS1_8OperatorE2ELi2EEENS1_10collective14CollectiveConvINS1_47MainloopSm100TmaUmmaWarpSpecializedImplicitGemmILS5_2ELi8ELi2ELi1ELi2EN4cute5tupleIJNSA_1CILi2EEENSC_ILi1EEESE_EEEEENSB_IJNSC_ILi64EEENSB_IJNSC_ILi128EEEEEENSB_IJSH_EEEEEENS_6half_tESM_NSA_8TiledMMAINSA_8MMA_AtomIJNSA_20SM100_MMA_F16BF16_SSISM_SM_fLi64ELi128ELNSA_4UMMA5MajorE1ELSR_1ELNSQ_7ScaleInE0ELSS_0EEEEEENSA_6LayoutINSB_IJSE_SE_SE_EEENSB_IJNSC_ILi0EEESX_SX_EEEEENSB_IJNSA_10UnderscoreES10_S10_EEEEENS7_6detail27Sm100ImplicitGemmTileTraitsINSA_13SM90_TMA_LOADENSA_14ComposedLayoutINSA_7SwizzleILi3ELi4ELi3EEENSA_18smem_ptr_flag_bitsILi16EEENSV_INSB_IJSH_NSC_ILi8EEEEEENSB_IJSE_SH_EEEEEEEvEENS14_INSA_30SM90_TMA_LOAD_IM2COL_MULTICASTES1F_vEEEENS_8epilogue10collective18CollectiveEpilogueINS1K_23Sm100TmaWarpSpecializedILi4ELi2ELi16ELb1ELb0EEEJSL_NSB_IJNSV_ISH_SE_EENSV_INSC_ILi32EEESE_EEEEESM_NSB_IJlNSB_IJSE_llEEESX_EEESM_S1U_NS1K_6fusion15FusionCallbacksIS1O_NS1V_17LinearCombinationISM_fSM_fLNS_15FloatRoundStyleE2EEESL_S1S_JEEENSA_5SM1004TMEM4LOAD26SM100_TMEM_LOAD_16dp256b4xES15_NS16_INS17_ILi2ELi4ELi3EEES1A_NSV_INSB_IJS1B_S1Q_EEENSB_IJS1Q_SE_EEEEEEENSA_17SM75_U32x4_LDSM_NENSA_14SM90_TMA_STOREES29_NSA_17SM90_U32x4_STSM_NENSA_39AutoVectorizingCopyWithAssumedAlignmentILi128EEEEEEvvEEEEvNT_6ParamsE --------------------------
	.section	.nv.info._ZN7cutlass13device_kernelINS_4conv6kernel13ConvUniversalINS1_16ConvProblemShapeILNS1_8OperatorE2ELi2EEENS1_10collective14CollectiveConvINS1_47MainloopSm100TmaUmmaWarpSpecializedImplicitGemmILS5_2ELi8ELi2ELi1ELi2EN4cute5tupleIJNSA_1CILi2EEENSC_ILi1EEESE_EEEEENSB_IJNSC_ILi64EEENSB_IJNSC_ILi128EEEEEENSB_IJSH_EEEEEENS_6half_tESM_NSA_8TiledMMAINSA_8MMA_AtomIJNSA_20SM100_MMA_F16BF16_SSISM_SM_fLi64ELi128ELNSA_4UMMA5MajorE1ELSR_1ELNSQ_7ScaleInE0ELSS_0EEEEEENSA_6LayoutINSB_IJSE_SE_SE_EEENSB_IJNSC_ILi0EEESX_SX_EEEEENSB_IJNSA_10UnderscoreES10_S10_EEEEENS7_6detail27Sm100ImplicitGemmTileTraitsINSA_13SM90_TMA_LOADENSA_14ComposedLayoutINSA_7SwizzleILi3ELi4ELi3EEENSA_18smem_ptr_flag_bitsILi16EEENSV_INSB_IJSH_NSC_ILi8EEEEEENSB_IJSE_SH_EEEEEEEvEENS14_INSA_30SM90_TMA_LOAD_IM2COL_MULTICASTES1F_vEEEENS_8epilogue10collective18CollectiveEpilogueINS1K_23Sm100TmaWarpSpecializedILi4ELi2ELi16ELb1ELb0EEEJSL_NSB_IJNSV_ISH_SE_EENSV_INSC_ILi32EEESE_EEEEESM_NSB_IJlNSB_IJSE_llEEESX_EEESM_S1U_NS1K_6fusion15FusionCallbacksIS1O_NS1V_17LinearCombinationISM_fSM_fLNS_15FloatRoundStyleE2EEESL_S1S_JEEENSA_5SM1004TMEM4LOAD26SM100_TMEM_LOAD_16dp256b4xES15_NS16_INS17_ILi2ELi4ELi3EEES1A_NSV_INSB_IJS1B_S1Q_EEENSB_IJS1Q_SE_EEEEEEENSA_17SM75_U32x4_LDSM_NENSA_14SM90_TMA_STOREES29_NSA_17SM90_U32x4_STSM_NENSA_39AutoVectorizingCopyWithAssumedAlignmentILi128EEEEEEvvEEEEvNT_6ParamsE,"",@"SHT_CUDA_INFO"
	.sectionflags	@""
	.align	4


	//----- nvinfo : EIATTR_CUDA_API_VERSION
	.align		4
        /*0000*/ 	.byte	0x04, 0x37
        /*0002*/ 	.short	(.L_31 - .L_30)
.L_30:
        /*0004*/ 	.word	0x00000082


	//----- nvinfo : EIATTR_KPARAM_INFO
	.align		4
.L_31:
        /*0008*/ 	.byte	0x04, 0x17
        /*000a*/ 	.short	(.L_33 - .L_32)
.L_32:
        /*000c*/ 	.word	0x00000000
        /*0010*/ 	.short	0x0000
        /*0012*/ 	.short	0x0000
        /*0014*/ 	.byte	0x00, 0xf0, 0x01, 0x20


	//----- nvinfo : EIATTR_AT_ENTRY_FRAGMENTS
	.align		4
.L_33:
        /*0018*/ 	.byte	0x04, 0x4f
        /*001a*/ 	.short	(.L_35 - .L_34)


	//   ....[0]....
.L_34:
        /*001c*/ 	.word	0x00000006


	//----- nvinfo : EIATTR_RESERVED_SMEM_USED
	.align		4
.L_35:
        /*0020*/ 	.byte	0x01, 0x41
	.zero		2


	//----- nvinfo : EIATTR_SPARSE_MMA_MASK
	.align		4
        /*0024*/ 	.byte	0x03, 0x50
        /*0026*/ 	.short	0x0000


	//----- nvinfo : EIATTR_TCGEN05_1CTA_USED
	.align		4
        /*0028*/ 	.byte	0x01, 0x51
	.zero		2


	//----- nvinfo : EIATTR_MAXREG_COUNT
	.align		4
        /*002c*/ 	.byte	0x03, 0x1b
        /*002e*/ 	.short	0x00ff


	//----- nvinfo : EIATTR_NUM_BARRIERS
	.align		4
        /*0030*/ 	.byte	0x02, 0x4c
        /*0032*/ 	.byte	0x07
	.zero		1


	//----- nvinfo : EIATTR_EXTERNS
	.align		4
        /*0034*/ 	.byte	0x04, 0x0f
        /*0036*/ 	.short	(.L_37 - .L_36)


	//   ....[0]....
	.align		4
.L_36:
        /*0038*/ 	.word	index@(__assertfail)


	//----- nvinfo : EIATTR_MERCURY_ISA_VERSION
	.align		4
.L_37:
        /*003c*/ 	.byte	0x03, 0x5f
        /*003e*/ 	.short	0x0101


	//----- nvinfo : EIATTR_INT_WARP_WIDE_INSTR_OFFSETS
	.align		4
        /*0040*/ 	.byte	0x04, 0x31
        /*0042*/ 	.short	(.L_39 - .L_38)


	//   ....[0]....
.L_38:
        /*0044*/ 	.word	0x00003fc0


	//   ....[1]....
        /*0048*/ 	.word	0x00003fe0


	//   ....[2]....
        /*004c*/ 	.word	0x00004010


	//   ....[3]....
        /*0050*/ 	.word	0x00004b10


	//   ....[4]....
        /*0054*/ 	.word	0x00004d90


	//   ....[5]....
        /*0058*/ 	.word	0x00004e00


	//   ....[6]....
        /*005c*/ 	.word	0x00004ed0


	//   ....[7]....
        /*0060*/ 	.word	0x00004f50


	//   ....[8]....
        /*0064*/ 	.word	0x00005060


	//   ....[9]....
        /*0068*/ 	.word	0x000050d0


	//   ....[10]....
        /*006c*/ 	.word	0x000052d0


	//   ....[11]....
        /*0070*/ 	.word	0x00005410


	//   ....[12]....
        /*0074*/ 	.word	0x00006080


	//----- nvinfo : EIATTR_COOP_GROUP_MASK_REGIDS
	.align		4
.L_39:
        /*0078*/ 	.byte	0x04, 0x29
        /*007a*/ 	.short	(.L_41 - .L_40)


	//   ....[0]....
.L_40:
        /*007c*/ 	.word	0xffffffff


	//   ....[1]....
        /*0080*/ 	.word	0xffffffff


	//   ....[2]....
        /*0084*/ 	.word	0xffffffff


	//   ....[3]....
        /*0088*/ 	.word	0xffffffff


	//   ....[4]....
        /*008c*/ 	.word	0xffffffff


	//   ....[5]....
        /*0090*/ 	.word	0xffffffff


	//   ....[6]....
        /*0094*/ 	.word	0xffffffff


	//   ....[7]....
        /*0098*/ 	.word	0xffffffff


	//   ....[8]....
        /*009c*/ 	.word	0xffffffff


	//   ....[9]....
        /*00a0*/ 	.word	0xffffffff


	//   ....[10]....
        /*00a4*/ 	.word	0xffffffff


	//   ....[11]....
        /*00a8*/ 	.word	0xffffffff


	//   ....[12]....
        /*00ac*/ 	.word	0xffffffff


	//----- nvinfo : EIATTR_COOP_GROUP_INSTR_OFFSETS
	.align		4
.L_41:
        /*00b0*/ 	.byte	0x04, 0x28
        /*00b2*/ 	.short	(.L_43 - .L_42)


	//   ....[0]....
.L_42:
        /*00b4*/ 	.word	0x000000a0


	//   ....[1]....
        /*00b8*/ 	.word	0x000004e0


	//   ....[2]....
        /*00bc*/ 	.word	0x00000720


	//   ....[3]....
        /*00c0*/ 	.word	0x000008c0


	//   ....[4]....
        /*00c4*/ 	.word	0x000009c0


	//   ....[5]....
        /*00c8*/ 	.word	0x00000b10


	//   ....[6]....
        /*00cc*/ 	.word	0x00000d10


	//   ....[7]....
        /*00d0*/ 	.word	0x000025f0


	//   ....[8]....
        /*00d4*/ 	.word	0x00003300


	//   ....[9]....
        /*00d8*/ 	.word	0x00003510


	//   ....[10]....
        /*00dc*/ 	.word	0x00003540


	//   ....[11]....
        /*00e0*/ 	.word	0x00003ea0


	//   ....[12]....
        /*00e4*/ 	.word	0x000040e0


	//----- nvinfo : EIATTR_VRC_CTA_INIT_COUNT
	.align		4
.L_43:
        /*00e8*/ 	.byte	0x02, 0x4a
        /*00ea*/ 	.byte	0x80
	.zero		1


	//----- nvinfo : EIATTR_SYSCALL_OFFSETS
	.align		4
        /*00ec*/ 	.byte	0x04, 0x46
        /*00ee*/ 	.short	(.L_45 - .L_44)


	//   ....[0]....
.L_44:
        /*00f0*/ 	.word	0x000062f0


	//   ....[1]....
        /*00f4*/ 	.word	0x000063e0


	//   ....[2]....
        /*00f8*/ 	.word	0x00006ab0


	//   ....[3]....
        /*00fc*/ 	.word	0x00007370


	//   ....[4]....
        /*0100*/ 	.word	0x00007bd0


	//   ....[5]....
        /*0104*/ 	.word	0x00008410


	//----- nvinfo : EIATTR_MBARRIER_INSTR_OFFSETS
	.align		4
.L_45:
        /*0108*/ 	.byte	0x04, 0x39
        /*010a*/ 	.short	(.L_47 - .L_46)


	//   ....[0]....
.L_46:
        /*010c*/ 	.word	0x00000600
        /*0110*/ 	.word	0x000000ff
        /*0114*/ 	.word	0x00000000
        /*0118*/ 	.short	0x0100
        /*011a*/ 	.byte	0x07
	.zero		1


	//   ....[1]....
        /*011c*/ 	.word	0x00000610
        /*0120*/ 	.word	0x000000ff
        /*0124*/ 	.word	0x00000040
        /*0128*/ 	.short	0x0100
        /*012a*/ 	.byte	0x07
	.zero		1


	//   ....[2]....
        /*012c*/ 	.word	0x00000620
        /*0130*/ 	.word	0x000000ff
        /*0134*/ 	.word	0x00000008
        /*0138*/ 	.short	0x0100
        /*013a*/ 	.byte	0x07
	.zero		1


	//   ....[3]....
        /*013c*/ 	.word	0x00000630
        /*0140*/ 	.word	0x000000ff
        /*0144*/ 	.word	0x00000048
        /*0148*/ 	.short	0x0100
        /*014a*/ 	.byte	0x07
	.zero		1


	//   ....[4]....
        /*014c*/ 	.word	0x00000640
        /*0150*/ 	.word	0x000000ff
        /*0154*/ 	.word	0x00000010
        /*0158*/ 	.short	0x0100
        /*015a*/ 	.byte	0x07
	.zero		1


	//   ....[5]....
        /*015c*/ 	.word	0x00000650
        /*0160*/ 	.word	0x000000ff
        /*0164*/ 	.word	0x00000050
        /*0168*/ 	.short	0x0100
        /*016a*/ 	.byte	0x07
	.zero		1


	//   ....[6]....
        /*016c*/ 	.word	0x00000660
        /*0170*/ 	.word	0x000000ff
        /*0174*/ 	.word	0x00000018
        /*0178*/ 	.short	0x0100
        /*017a*/ 	.byte	0x07
	.zero		1


	//   ....[7]....
        /*017c*/ 	.word	0x00000670
        /*0180*/ 	.word	0x000000ff
        /*0184*/ 	.word	0x00000058
        /*0188*/ 	.short	0x0100
        /*018a*/ 	.byte	0x07
	.zero		1


	//   ....[8]....
        /*018c*/ 	.word	0x00000680
        /*0190*/ 	.word	0x000000ff
        /*0194*/ 	.word	0x00000020
        /*0198*/ 	.short	0x0100
        /*019a*/ 	.byte	0x07
	.zero		1


	//   ....[9]....
        /*019c*/ 	.word	0x00000690
        /*01a0*/ 	.word	0x000000ff
        /*01a4*/ 	.word	0x00000060
        /*01a8*/ 	.short	0x0100
        /*01aa*/ 	.byte	0x07
	.zero		1


	//   ....[10]....
        /*01ac*/ 	.word	0x000006a0
        /*01b0*/ 	.word	0x000000ff
        /*01b4*/ 	.word	0x00000028
        /*01b8*/ 	.short	0x0100
        /*01ba*/ 	.byte	0x07
	.zero		1


	//   ....[11]....
        /*01bc*/ 	.word	0x000006b0
        /*01c0*/ 	.word	0x000000ff
        /*01c4*/ 	.word	0x00000068
        /*01c8*/ 	.short	0x0100
        /*01ca*/ 	.byte	0x07
	.zero		1


	//   ....[12]....
        /*01cc*/ 	.word	0x000006c0
        /*01d0*/ 	.word	0x000000ff
        /*01d4*/ 	.word	0x00000030
        /*01d8*/ 	.short	0x0100
        /*01da*/ 	.byte	0x07
	.zero		1


	//   ....[13]....
        /*01dc*/ 	.word	0x000006d0
        /*01e0*/ 	.word	0x000000ff
        /*01e4*/ 	.word	0x00000070
        /*01e8*/ 	.short	0x0100
        /*01ea*/ 	.byte	0x07
	.zero		1


	//   ....[14]....
        /*01ec*/ 	.word	0x000006e0
        /*01f0*/ 	.word	0x000000ff
        /*01f4*/ 	.word	0x00000038
        /*01f8*/ 	.short	0x0100
        /*01fa*/ 	.byte	0x07
	.zero		1


	//   ....[15]....
        /*01fc*/ 	.word	0x000006f0
        /*0200*/ 	.word	0x000000ff
        /*0204*/ 	.word	0x00000078
        /*0208*/ 	.short	0x0100
        /*020a*/ 	.byte	0x07
	.zero		1


	//   ....[16]....
        /*020c*/ 	.word	0x00000830
        /*0210*/ 	.word	0x000000ff
        /*0214*/ 	.word	0x00000080
        /*0218*/ 	.short	0x0100
        /*021a*/ 	.byte	0x07
	.zero		1


	//   ....[17]....
        /*021c*/ 	.word	0x00000840
        /*0220*/ 	.word	0x000000ff
        /*0224*/ 	.word	0x000000a0
        /*0228*/ 	.short	0x0100
        /*022a*/ 	.byte	0x07
	.zero		1


	//   ....[18]....
        /*022c*/ 	.word	0x00000850
        /*0230*/ 	.word	0x000000ff
        /*0234*/ 	.word	0x00000088
        /*0238*/ 	.short	0x0100
        /*023a*/ 	.byte	0x07
	.zero		1


	//   ....[19]....
        /*023c*/ 	.word	0x00000860
        /*0240*/ 	.word	0x000000ff
        /*0244*/ 	.word	0x000000a8
        /*0248*/ 	.short	0x0100
        /*024a*/ 	.byte	0x07
	.zero		1


	//   ....[20]....
        /*024c*/ 	.word	0x00000870
        /*0250*/ 	.word	0x000000ff
        /*0254*/ 	.word	0x00000090
        /*0258*/ 	.short	0x0100
        /*025a*/ 	.byte	0x07
	.zero		1


	//   ....[21]....
        /*025c*/ 	.word	0x00000880
        /*0260*/ 	.word	0x000000ff
        /*0264*/ 	.word	0x000000b0
        /*0268*/ 	.short	0x0100
        /*026a*/ 	.byte	0x07
	.zero		1


	//   ....[22]....
        /*026c*/ 	.word	0x00000890
        /*0270*/ 	.word	0x000000ff
        /*0274*/ 	.word	0x00000098
        /*0278*/ 	.short	0x0100
        /*027a*/ 	.byte	0x07
	.zero		1


	//   ....[23]....
        /*027c*/ 	.word	0x000008a0
        /*0280*/ 	.word	0x000000ff
        /*0284*/ 	.word	0x000000b8
        /*0288*/ 	.short	0x0100
        /*028a*/ 	.byte	0x07
	.zero		1


	//   ....[24]....
        /*028c*/ 	.word	0x00000990
        /*0290*/ 	.word	0x000000ff
        /*0294*/ 	.word	0x000000c0
        /*0298*/ 	.short	0x0100
        /*029a*/ 	.byte	0x06
	.zero		1


	//   ....[25]....
        /*029c*/ 	.word	0x000009a0
        /*02a0*/ 	.word	0x000000ff
        /*02a4*/ 	.word	0x000000c8
        /*02a8*/ 	.short	0x0100
        /*02aa*/ 	.byte	0x06
	.zero		1


	//   ....[26]....
        /*02ac*/ 	.word	0x00000ae0
        /*02b0*/ 	.word	0x000000ff
        /*02b4*/ 	.word	0x000000d0
        /*02b8*/ 	.short	0x0100
        /*02ba*/ 	.byte	0x06
	.zero		1


	//   ....[27]....
        /*02bc*/ 	.word	0x00000af0
        /*02c0*/ 	.word	0x000000ff
        /*02c4*/ 	.word	0x000000d8
        /*02c8*/ 	.short	0x0100
        /*02ca*/ 	.byte	0x06
	.zero		1


	//   ....[28]....
        /*02cc*/ 	.word	0x00000c20
        /*02d0*/ 	.word	0x000000ff
        /*02d4*/ 	.word	0x000000e0
        /*02d8*/ 	.short	0x0100
        /*02da*/ 	.byte	0x07
	.zero		1


	//   ....[29]....
        /*02dc*/ 	.word	0x00000c30
        /*02e0*/ 	.word	0x000000ff
        /*02e4*/ 	.word	0x000000f0
        /*02e8*/ 	.short	0x0100
        /*02ea*/ 	.byte	0x07
	.zero		1


	//   ....[30]....
        /*02ec*/ 	.word	0x00000c40
        /*02f0*/ 	.word	0x000000ff
        /*02f4*/ 	.word	0x000000e8
        /*02f8*/ 	.short	0x0100
        /*02fa*/ 	.byte	0x07
	.zero		1


	//   ....[31]....
        /*02fc*/ 	.word	0x00000c50
        /*0300*/ 	.word	0x000000ff
        /*0304*/ 	.word	0x000000f8
        /*0308*/ 	.short	0x0100
        /*030a*/ 	.byte	0x07
	.zero		1


	//   ....[32]....
        /*030c*/ 	.word	0x000018c0
        /*0310*/ 	.word	0x000000ff
        /*0314*/ 	.word	0x00000040
        /*0318*/ 	.short	0x010a
        /*031a*/ 	.byte	0x04
	.zero		1


	//   ....[33]....
        /*031c*/ 	.word	0x00001bb0
        /*0320*/ 	.word	0x000000ff
        /*0324*/ 	.word	0x00000040
        /*0328*/ 	.short	0x010a
        /*032a*/ 	.byte	0x25
	.zero		1


	//   ....[34]....
        /*032c*/ 	.word	0x00001d70
        /*0330*/ 	.word	0x000000ff
        /*0334*/ 	.word	0x00000040
        /*0338*/ 	.short	0x010a
        /*033a*/ 	.byte	0x08
	.zero		1


	//   ....[35]....
        /*033c*/ 	.word	0x00002020
        /*0340*/ 	.word	0x000000ff
        /*0344*/ 	.word	0x000000c8
        /*0348*/ 	.short	0x0101
        /*034a*/ 	.byte	0x23
	.zero		1


	//   ....[36]....
        /*034c*/ 	.word	0x00002040
        /*0350*/ 	.word	0x000000ff
        /*0354*/ 	.word	0x00000040
        /*0358*/ 	.short	0x010a
        /*035a*/ 	.byte	0x04
	.zero		1


	//   ....[37]....
        /*035c*/ 	.word	0x00002180
        /*0360*/ 	.word	0x000000ff
        /*0364*/ 	.word	0x00000040
        /*0368*/ 	.short	0x010a
        /*036a*/ 	.byte	0x29
	.zero		1


	//   ....[38]....
        /*036c*/ 	.word	0x00002340
        /*0370*/ 	.word	0x000000ff
        /*0374*/ 	.word	0x00000040
        /*0378*/ 	.short	0x010a
        /*037a*/ 	.byte	0x08
	.zero		1


	//   ....[39]....
        /*037c*/ 	.word	0x00002600
        /*0380*/ 	.word	0x000000ff
        /*0384*/ 	.word	0x000000d0
        /*0388*/ 	.short	0x010a
        /*038a*/ 	.byte	0x23
	.zero		1


	//   ....[40]....
        /*038c*/ 	.word	0x000026c0
        /*0390*/ 	.word	0x000000ff
        /*0394*/ 	.word	0x00000000
        /*0398*/ 	.short	0x0101
        /*039a*/ 	.byte	0x04
	.zero		1


	//   ....[41]....
        /*039c*/ 	.word	0x00002ba0
        /*03a0*/ 	.word	0x000000ff
        /*03a4*/ 	.word	0x00000000
        /*03a8*/ 	.short	0x010a
        /*03aa*/ 	.byte	0x04
	.zero		1


	//   ....[42]....
        /*03ac*/ 	.word	0x00002c30
        /*03b0*/ 	.word	0x000000ff
        /*03b4*/ 	.word	0x00000000
        /*03b8*/ 	.short	0x010a
        /*03ba*/ 	.byte	0x04
	.zero		1


	//   ....[43]....
        /*03bc*/ 	.word	0x00002cc0
        /*03c0*/ 	.word	0x000000ff
        /*03c4*/ 	.word	0x00000000
        /*03c8*/ 	.short	0x010a
        /*03ca*/ 	.byte	0x04
	.zero		1


	//   ....[44]....
        /*03cc*/ 	.word	0x00002d50
        /*03d0*/ 	.word	0x000000ff
        /*03d4*/ 	.word	0x00000000
        /*03d8*/ 	.short	0x010a
        /*03da*/ 	.byte	0x04
	.zero		1


	//   ....[45]....
        /*03dc*/ 	.word	0x00002de0
        /*03e0*/ 	.word	0x000000ff
        /*03e4*/ 	.word	0x00000000
        /*03e8*/ 	.short	0x010a
        /*03ea*/ 	.byte	0x04
	.zero		1


	//   ....[46]....
        /*03ec*/ 	.word	0x00002e70
        /*03f0*/ 	.word	0x000000ff
        /*03f4*/ 	.word	0x00000000
        /*03f8*/ 	.short	0x010a
        /*03fa*/ 	.byte	0x04
	.zero		1


	//   ....[47]....
        /*03fc*/ 	.word	0x00002f00
        /*0400*/ 	.word	0x000000ff
        /*0404*/ 	.word	0x00000000
        /*0408*/ 	.short	0x010a
        /*040a*/ 	.byte	0x04
	.zero		1


	//   ....[48]....
        /*040c*/ 	.word	0x00002fa0
        /*0410*/ 	.word	0x00000000
        /*0414*/ 	.word	0x00000000
        /*0418*/ 	.short	0x010a
        /*041a*/ 	.byte	0xff
	.zero		1


	//   ....[49]....
        /*041c*/ 	.word	0x000030d0
        /*0420*/ 	.word	0x000000ff
        /*0424*/ 	.word	0x000000d8
        /*0428*/ 	.short	0x010a
        /*042a*/ 	.byte	0x30
	.zero		1


	//   ....[50]....
        /*042c*/ 	.word	0x00003170
        /*0430*/ 	.word	0x000000ff
        /*0434*/ 	.word	0x000000d0
        /*0438*/ 	.short	0x010a
        /*043a*/ 	.byte	0x30
	.zero		1


	//   ....[51]....
        /*043c*/ 	.word	0x00003210
        /*0440*/ 	.word	0x000000ff
        /*0444*/ 	.word	0x00000000
        /*0448*/ 	.short	0x0101
        /*044a*/ 	.byte	0x06
	.zero		1


	//   ....[52]....
        /*044c*/ 	.word	0x00003250
        /*0450*/ 	.word	0x000000ff
        /*0454*/ 	.word	0x000000d8
        /*0458*/ 	.short	0x0106
        /*045a*/ 	.byte	0x30
	.zero		1


	//   ....[53]....
        /*045c*/ 	.word	0x00003290
        /*0460*/ 	.word	0x00000000
        /*0464*/ 	.word	0x000000d8
        /*0468*/ 	.short	0x010a
        /*046a*/ 	.byte	0xff
	.zero		1


	//   ....[54]....
        /*046c*/ 	.word	0x000037f0
        /*0470*/ 	.word	0x000000ff
        /*0474*/ 	.word	0x000000d0
        /*0478*/ 	.short	0x010a
        /*047a*/ 	.byte	0x07
	.zero		1


	//   ....[55]....
        /*047c*/ 	.word	0x000038a0
        /*0480*/ 	.word	0x000000ff
        /*0484*/ 	.word	0x00000000
        /*0488*/ 	.short	0x0101
        /*048a*/ 	.byte	0x05
	.zero		1


	//   ....[56]....
        /*048c*/ 	.word	0x000038b0
        /*0490*/ 	.word	0x000000ff
        /*0494*/ 	.word	0x000000f0
        /*0498*/ 	.short	0x010a
        /*049a*/ 	.byte	0x09
	.zero		1


	//   ....[57]....
        /*049c*/ 	.word	0x00003930
        /*04a0*/ 	.word	0x000000ff
        /*04a4*/ 	.word	0x00000000
        /*04a8*/ 	.short	0x010a
        /*04aa*/ 	.byte	0x04
	.zero		1


	//   ....[58]....
        /*04ac*/ 	.word	0x000039d0
        /*04b0*/ 	.word	0x000000ff
        /*04b4*/ 	.word	0x00000000
        /*04b8*/ 	.short	0x010a
        /*04ba*/ 	.byte	0x08
	.zero		1


	//   ....[59]....
        /*04bc*/ 	.word	0x00003b00
        /*04c0*/ 	.word	0x000000ff
        /*04c4*/ 	.word	0x00000000
        /*04c8*/ 	.short	0x010a
        /*04ca*/ 	.byte	0x04
	.zero		1


	//   ....[60]....
        /*04cc*/ 	.word	0x00003df0
        /*04d0*/ 	.word	0x000000ff
        /*04d4*/ 	.word	0x00000000
        /*04d8*/ 	.short	0x010a
        /*04da*/ 	.byte	0x05
	.zero		1


	//   ....[61]....
        /*04dc*/ 	.word	0x00003e80
        /*04e0*/ 	.word	0x000000ff
        /*04e4*/ 	.word	0x00000000
        /*04e8*/ 	.short	0x010a
        /*04ea*/ 	.byte	0x06
	.zero		1


	//   ....[62]....
        /*04ec*/ 	.word	0x000043f0
        /*04f0*/ 	.word	0x000000ff
        /*04f4*/ 	.word	0x000000d0
        /*04f8*/ 	.short	0x010a
        /*04fa*/ 	.byte	0x0f
	.zero		1


	//   ....[63]....
        /*04fc*/ 	.word	0x000046f0
        /*0500*/ 	.word	0x000000ff
        /*0504*/ 	.word	0x00000000
        /*0508*/ 	.short	0x0101
        /*050a*/ 	.byte	0x0e
	.zero		1


	//   ....[64]....
        /*050c*/ 	.word	0x00004a20
        /*0510*/ 	.word	0x000000ff
        /*0514*/ 	.word	0x000000c8
        /*0518*/ 	.short	0x010a
        /*051a*/ 	.byte	0x0f
	.zero		1


	//   ....[65]....
        /*051c*/ 	.word	0x00004d10
        /*0520*/ 	.word	0x000000ff
        /*0524*/ 	.word	0x000000a0
        /*0528*/ 	.short	0x010a
        /*052a*/ 	.byte	0x0f
	.zero		1


	//   ....[66]....
        /*052c*/ 	.word	0x00004e70
        /*0530*/ 	.word	0x000000ff
        /*0534*/ 	.word	0x00000080
        /*0538*/ 	.short	0x010b
        /*053a*/ 	.byte	0x0f
	.zero		1


	//   ....[67]....
        /*053c*/ 	.word	0x00004e80
        /*0540*/ 	.word	0x000000ff
        /*0544*/ 	.word	0x00000000
        /*0548*/ 	.short	0x0101
        /*054a*/ 	.byte	0x1f
	.zero		1


	//   ....[68]....
        /*054c*/ 	.word	0x00004ea0
        /*0550*/ 	.word	0x000000ff
        /*0554*/ 	.word	0x000000a8
        /*0558*/ 	.short	0x010a
        /*055a*/ 	.byte	0x0f
	.zero		1


	//   ....[69]....
        /*055c*/ 	.word	0x00005000
        /*0560*/ 	.word	0x000000ff
        /*0564*/ 	.word	0x00000088
        /*0568*/ 	.short	0x010b
        /*056a*/ 	.byte	0x0f
	.zero		1


	//   ....[70]....
        /*056c*/ 	.word	0x00005010
        /*0570*/ 	.word	0x000000ff
        /*0574*/ 	.word	0x00000000
        /*0578*/ 	.short	0x0101
        /*057a*/ 	.byte	0x1e
	.zero		1


	//   ....[71]....
        /*057c*/ 	.word	0x00005020
        /*0580*/ 	.word	0x000000ff
        /*0584*/ 	.word	0x000000b0
        /*0588*/ 	.short	0x010a
        /*058a*/ 	.byte	0x0f
	.zero		1


	//   ....[72]....
        /*058c*/ 	.word	0x000051a0
        /*0590*/ 	.word	0x000000ff
        /*0594*/ 	.word	0x00000090
        /*0598*/ 	.short	0x010b
        /*059a*/ 	.byte	0x0f
	.zero		1


	//   ....[73]....
        /*059c*/ 	.word	0x00005210
        /*05a0*/ 	.word	0x000000ff
        /*05a4*/ 	.word	0x00000000
        /*05a8*/ 	.short	0x0101
        /*05aa*/ 	.byte	0x30
	.zero		1


	//   ....[74]....
        /*05ac*/ 	.word	0x00005250
        /*05b0*/ 	.word	0x000000ff
        /*05b4*/ 	.word	0x000000b8
        /*05b8*/ 	.short	0x010a
        /*05ba*/ 	.byte	0x0f
	.zero		1


	//   ....[75]....
        /*05bc*/ 	.word	0x00005450
        /*05c0*/ 	.word	0x000000ff
        /*05c4*/ 	.word	0x00000098
        /*05c8*/ 	.short	0x010b
        /*05ca*/ 	.byte	0x0f
	.zero		1


	//   ....[76]....
        /*05cc*/ 	.word	0x00005470
        /*05d0*/ 	.word	0x000000ff
        /*05d4*/ 	.word	0x00000000
        /*05d8*/ 	.short	0x0101
        /*05da*/ 	.byte	0x17
	.zero		1


	//   ....[77]....
        /*05dc*/ 	.word	0x000054a0
        /*05e0*/ 	.word	0x000000ff
        /*05e4*/ 	.word	0x000000a0
        /*05e8*/ 	.short	0x010a
        /*05ea*/ 	.byte	0x0f
	.zero		1


	//   ....[78]....
        /*05ec*/ 	.word	0x000054c0
        /*05f0*/ 	.word	0x000000ff
        /*05f4*/ 	.word	0x000000a8
        /*05f8*/ 	.short	0x010a
        /*05fa*/ 	.byte	0x0f
	.zero		1


	//   ....[79]....
        /*05fc*/ 	.word	0x000054e0
        /*0600*/ 	.word	0x000000ff
        /*0604*/ 	.word	0x000000b0
        /*0608*/ 	.short	0x010a
        /*060a*/ 	.byte	0x0f
	.zero		1


	//   ....[80]....
        /*060c*/ 	.word	0x00005520
        /*0610*/ 	.word	0x00000000
        /*0614*/ 	.word	0x000000b8
        /*0618*/ 	.short	0x010a
        /*061a*/ 	.byte	0xff
	.zero		1


	//   ....[81]....
        /*061c*/ 	.word	0x000058d0
        /*0620*/ 	.word	0x000000ff
        /*0624*/ 	.word	0x000000d0
        /*0628*/ 	.short	0x010a
        /*062a*/ 	.byte	0x32
	.zero		1


	//   ....[82]....
        /*062c*/ 	.word	0x000059d0
        /*0630*/ 	.word	0x000000ff
        /*0634*/ 	.word	0x00000000
        /*0638*/ 	.short	0x0101
        /*063a*/ 	.byte	0x04
	.zero		1


	//   ....[83]....
        /*063c*/ 	.word	0x000067f0
        /*0640*/ 	.word	0x000000ff
        /*0644*/ 	.word	0x00000080
        /*0648*/ 	.short	0x010a
        /*064a*/ 	.byte	0x32
	.zero		1


	//   ....[84]....
        /*064c*/ 	.word	0x00006810
        /*0650*/ 	.word	0x00000053
        /*0654*/ 	.word	0x000000e0
        /*0658*/ 	.short	0x010a
        /*065a*/ 	.byte	0xff
	.zero		1


	//   ....[85]....
        /*065c*/ 	.word	0x000068d0
        /*0660*/ 	.word	0x000000ff
        /*0664*/ 	.word	0x00000080
        /*0668*/ 	.short	0x010a
        /*066a*/ 	.byte	0x32
	.zero		1


	//   ....[86]....
        /*066c*/ 	.word	0x00006990
        /*0670*/ 	.word	0x00000053
        /*0674*/ 	.word	0x000000e0
        /*0678*/ 	.short	0x010a
        /*067a*/ 	.byte	0xff
	.zero		1


	//   ....[87]....
        /*067c*/ 	.word	0x000070e0
        /*0680*/ 	.word	0x00000000
        /*0684*/ 	.word	0x00000000
        /*0688*/ 	.short	0x0101
        /*068a*/ 	.byte	0xff
	.zero		1


	//   ....[88]....
        /*068c*/ 	.word	0x000070f0
        /*0690*/ 	.word	0x00000004
        /*0694*/ 	.word	0x00000080
        /*0698*/ 	.short	0x010a
        /*069a*/ 	.byte	0xff
	.zero		1


	//   ....[89]....
        /*069c*/ 	.word	0x000071a0
        /*06a0*/ 	.word	0x00000004
        /*06a4*/ 	.word	0x00000080
        /*06a8*/ 	.short	0x010a
        /*06aa*/ 	.byte	0xff
	.zero		1


	//   ....[90]....
        /*06ac*/ 	.word	0x00007940
        /*06b0*/ 	.word	0x00000057
        /*06b4*/ 	.word	0x00000000
        /*06b8*/ 	.short	0x0101
        /*06ba*/ 	.byte	0xff
	.zero		1


	//   ....[91]....
        /*06bc*/ 	.word	0x00007960
        /*06c0*/ 	.word	0x0000005d
        /*06c4*/ 	.word	0x00000080
        /*06c8*/ 	.short	0x010a
        /*06ca*/ 	.byte	0xff
	.zero		1


	//   ....[92]....
        /*06cc*/ 	.word	0x00007a00
        /*06d0*/ 	.word	0x0000005d
        /*06d4*/ 	.word	0x00000080
        /*06d8*/ 	.short	0x010a
        /*06da*/ 	.byte	0xff
	.zero		1


	//   ....[93]....
        /*06dc*/ 	.word	0x00008190
        /*06e0*/ 	.word	0x00000057
        /*06e4*/ 	.word	0x00000000
        /*06e8*/ 	.short	0x0101
        /*06ea*/ 	.byte	0xff
	.zero		1


	//   ....[94]....
        /*06ec*/ 	.word	0x000081b0
        /*06f0*/ 	.word	0x00000010
        /*06f4*/ 	.word	0x00000080
        /*06f8*/ 	.short	0x010a
        /*06fa*/ 	.byte	0xff
	.zero		1


	//   ....[95]....
        /*06fc*/ 	.word	0x00008250
        /*0700*/ 	.word	0x00000010
        /*0704*/ 	.word	0x00000080
        /*0708*/ 	.short	0x010a
        /*070a*/ 	.byte	0xff
	.zero		1


	//   ....[96]....
        /*070c*/ 	.word	0x00008570
        /*0710*/ 	.word	0x000000ff
        /*0714*/ 	.word	0x00000000
        /*0718*/ 	.short	0x0101
        /*071a*/ 	.byte	0x05
	.zero		1


	//   ....[97]....
        /*071c*/ 	.word	0x00008a30
        /*0720*/ 	.word	0x00000003
        /*0724*/ 	.word	0x00000000
        /*0728*/ 	.short	0x0101
        /*072a*/ 	.byte	0xff
	.zero		1


	//   ....[98]....
        /*072c*/ 	.word	0x00008c70
        /*0730*/ 	.word	0x000000ff
        /*0734*/ 	.word	0x00000000
        /*0738*/ 	.short	0x0101
        /*073a*/ 	.byte	0x04
	.zero		1


	//   ....[99]....
        /*073c*/ 	.word	0x00008ca0
        /*0740*/ 	.word	0x00000003
        /*0744*/ 	.word	0x00000040
        /*0748*/ 	.short	0x010a
        /*074a*/ 	.byte	0xff
	.zero		1


	//   ....[100]....
        /*074c*/ 	.word	0x00008d00
        /*0750*/ 	.word	0x00000003
        /*0754*/ 	.word	0x00000040
        /*0758*/ 	.short	0x010a
        /*075a*/ 	.byte	0xff
	.zero		1


	//   ....[101]....
        /*075c*/ 	.word	0x00008d60
        /*0760*/ 	.word	0x00000002
        /*0764*/ 	.word	0x000000d0
        /*0768*/ 	.short	0x010a
        /*076a*/ 	.byte	0xff
	.zero		1


	//   ....[102]....
        /*076c*/ 	.word	0x00008dc0
        /*0770*/ 	.word	0x00000000
        /*0774*/ 	.word	0x00000000
        /*0778*/ 	.short	0x010a
        /*077a*/ 	.byte	0xff
	.zero		1


	//   ....[103]....
        /*077c*/ 	.word	0x00008e20
        /*0780*/ 	.word	0x00000000
        /*0784*/ 	.word	0x00000000
        /*0788*/ 	.short	0x010a
        /*078a*/ 	.byte	0xff
	.zero		1


	//   ....[104]....
        /*078c*/ 	.word	0x00008e80
        /*0790*/ 	.word	0x00000000
        /*0794*/ 	.word	0x00000000
        /*0798*/ 	.short	0x010a
        /*079a*/ 	.byte	0xff
	.zero		1


	//   ....[105]....
        /*079c*/ 	.word	0x00008ee0
        /*07a0*/ 	.word	0x00000000
        /*07a4*/ 	.word	0x00000000
        /*07a8*/ 	.short	0x010a
        /*07aa*/ 	.byte	0xff
	.zero		1


	//   ....[106]....
        /*07ac*/ 	.word	0x00008f40
        /*07b0*/ 	.word	0x00000000
        /*07b4*/ 	.word	0x00000000
        /*07b8*/ 	.short	0x010a
        /*07ba*/ 	.byte	0xff
	.zero		1


	//   ....[107]....
        /*07bc*/ 	.word	0x00008fa0
        /*07c0*/ 	.word	0x00000000
        /*07c4*/ 	.word	0x00000000
        /*07c8*/ 	.short	0x010a
        /*07ca*/ 	.byte	0xff
	.zero		1


	//   ....[108]....
        /*07cc*/ 	.word	0x00009000
        /*07d0*/ 	.word	0x00000000
        /*07d4*/ 	.word	0x00000000
        /*07d8*/ 	.short	0x010a
        /*07da*/ 	.byte	0xff
	.zero		1


	//   ....[109]....
        /*07dc*/ 	.word	0x00009060
        /*07e0*/ 	.word	0x00000004
        /*07e4*/ 	.word	0x000000d8
        /*07e8*/ 	.short	0x010a
        /*07ea*/ 	.byte	0xff
	.zero		1


	//   ....[110]....
        /*07ec*/ 	.word	0x000090c0
        /*07f0*/ 	.word	0x00000004
        /*07f4*/ 	.word	0x000000d0
        /*07f8*/ 	.short	0x010a
        /*07fa*/ 	.byte	0xff
	.zero		1


	//   ....[111]....
        /*07fc*/ 	.word	0x00009120
        /*0800*/ 	.word	0x00000000
        /*0804*/ 	.word	0x000000d0
        /*0808*/ 	.short	0x010a
        /*080a*/ 	.byte	0xff
	.zero		1


	//   ....[112]....
        /*080c*/ 	.word	0x00009180
        /*0810*/ 	.word	0x00000000
        /*0814*/ 	.word	0x000000f0
        /*0818*/ 	.short	0x010a
        /*081a*/ 	.byte	0xff
	.zero		1


	//   ....[113]....
        /*081c*/ 	.word	0x000091e0
        /*0820*/ 	.word	0x00000000
        /*0824*/ 	.word	0x00000000
        /*0828*/ 	.short	0x010a
        /*082a*/ 	.byte	0xff
	.zero		1


	//   ....[114]....
        /*082c*/ 	.word	0x00009240
        /*0830*/ 	.word	0x00000000
        /*0834*/ 	.word	0x00000000
        /*0838*/ 	.short	0x010a
        /*083a*/ 	.byte	0xff
	.zero		1


	//   ....[115]....
        /*083c*/ 	.word	0x000092a0
        /*0840*/ 	.word	0x00000000
        /*0844*/ 	.word	0x00000000
        /*0848*/ 	.short	0x010a
        /*084a*/ 	.byte	0xff
	.zero		1


	//   ....[116]....
        /*084c*/ 	.word	0x00009300
        /*0850*/ 	.word	0x00000003
        /*0854*/ 	.word	0x000000d0
        /*0858*/ 	.short	0x010a
        /*085a*/ 	.byte	0xff
	.zero		1


	//   ....[117]....
        /*085c*/ 	.word	0x00009360
        /*0860*/ 	.word	0x00000000
        /*0864*/ 	.word	0x000000c8
        /*0868*/ 	.short	0x010a
        /*086a*/ 	.byte	0xff
	.zero		1


	//   ....[118]....
        /*086c*/ 	.word	0x000093c0
        /*0870*/ 	.word	0x00000003
        /*0874*/ 	.word	0x000000a0
        /*0878*/ 	.short	0x010a
        /*087a*/ 	.byte	0xff
	.zero		1


	//   ....[119]....
        /*087c*/ 	.word	0x00009420
        /*0880*/ 	.word	0x00000003
        /*0884*/ 	.word	0x000000a8
        /*0888*/ 	.short	0x010a
        /*088a*/ 	.byte	0xff
	.zero		1


	//   ....[120]....
        /*088c*/ 	.word	0x00009480
        /*0890*/ 	.word	0x00000003
        /*0894*/ 	.word	0x000000b0
        /*0898*/ 	.short	0x010a
        /*089a*/ 	.byte	0xff
	.zero		1


	//   ....[121]....
        /*089c*/ 	.word	0x000094e0
        /*08a0*/ 	.word	0x00000003
        /*08a4*/ 	.word	0x000000b8
        /*08a8*/ 	.short	0x010a
        /*08aa*/ 	.byte	0xff
	.zero		1


	//   ....[122]....
        /*08ac*/ 	.word	0x00009540
        /*08b0*/ 	.word	0x00000000
        /*08b4*/ 	.word	0x000000a0
        /*08b8*/ 	.short	0x010a
        /*08ba*/ 	.byte	0xff
	.zero		1


	//   ....[123]....
        /*08bc*/ 	.word	0x000095a0
        /*08c0*/ 	.word	0x00000000
        /*08c4*/ 	.word	0x000000a8
        /*08c8*/ 	.short	0x010a
        /*08ca*/ 	.byte	0xff
	.zero		1


	//   ....[124]....
        /*08cc*/ 	.word	0x00009600
        /*08d0*/ 	.word	0x00000000
        /*08d4*/ 	.word	0x000000b0
        /*08d8*/ 	.short	0x010a
        /*08da*/ 	.byte	0xff
	.zero		1


	//   ....[125]....
        /*08dc*/ 	.word	0x00009660
        /*08e0*/ 	.word	0x00000000
        /*08e4*/ 	.word	0x000000d0
        /*08e8*/ 	.short	0x010a
        /*08ea*/ 	.byte	0xff
	.zero		1


	//   ....[126]....
        /*08ec*/ 	.word	0x000096c0
        /*08f0*/ 	.word	0x00000002
        /*08f4*/ 	.word	0x00000080
        /*08f8*/ 	.short	0x010a
        /*08fa*/ 	.byte	0xff
	.zero		1


	//   ....[127]....
        /*08fc*/ 	.word	0x00009710
        /*0900*/ 	.word	0x00000053
        /*0904*/ 	.word	0x000000e0
        /*0908*/ 	.short	0x010a
        /*090a*/ 	.byte	0xff
	.zero		1


	//   ....[128]....
        /*090c*/ 	.word	0x00009760
        /*0910*/ 	.word	0x00000004
        /*0914*/ 	.word	0x00000080
        /*0918*/ 	.short	0x010a
        /*091a*/ 	.byte	0xff
	.zero		1


	//   ....[129]....
        /*091c*/ 	.word	0x000097b0
        /*0920*/ 	.word	0x0000005d
        /*0924*/ 	.word	0x00000080
        /*0928*/ 	.short	0x010a
        /*092a*/ 	.byte	0xff
	.zero		1


	//   ....[130]....
        /*092c*/ 	.word	0x00009800
        /*0930*/ 	.word	0x00000010
        /*0934*/ 	.word	0x00000080
        /*0938*/ 	.short	0x010a
        /*093a*/ 	.byte	0xff
	.zero		1


	//----- nvinfo : EIATTR_NUM_MBARRIERS
	.align		4
.L_47:
        /*093c*/ 	.byte	0x03, 0x38
        /*093e*/ 	.short	0x0020


	//----- nvinfo : EIATTR_EXIT_INSTR_OFFSETS
	.align		4
        /*0940*/ 	.byte	0x04, 0x1c
        /*0942*/ 	.short	(.L_49 - .L_48)


	//   ....[0]....
.L_48:
        /*0944*/ 	.word	0x00002fd0


	//   ....[1]....
        /*0948*/ 	.word	0x00003260


	//   ....[2]....
        /*094c*/ 	.word	0x000032c0


	//   ....[3]....
        /*0950*/ 	.word	0x000040f0


	//   ....[4]....
        /*0954*/ 	.word	0x00005550


	//   ....[5]....
        /*0958*/ 	.word	0x00005590


	//   ....[6]....
        /*095c*/ 	.word	0x00008b60


	//   ....[7]....
        /*0960*/ 	.word	0x00008be0


	//   ....[8]....
        /*0964*/ 	.word	0x00008c10


	//   ....[9]....
        /*0968*/ 	.word	0x00008c80


	//----- nvinfo : EIATTR_MAX_THREADS
	.align		4
.L_49:
        /*096c*/ 	.byte	0x04, 0x05
        /*096e*/ 	.short	(.L_51 - .L_50)
.L_50:
        /*0970*/ 	.word	0x00000100
        /*0974*/ 	.word	0x00000001
        /*0978*/ 	.word	0x00000001


	//----- nvinfo : EIATTR_CRS_STACK_SIZE
	.align		4
.L_51:
        /*097c*/ 	.byte	0x04, 0x1e
        /*097e*/ 	.short	(.L_53 - .L_52)
.L_52:
        /*0980*/ 	.word	0x00000000


	//----- nvinfo : EIATTR_CBANK_PARAM_SIZE
	.align		4
.L_53:
        /*0984*/ 	.byte	0x03, 0x19
        /*0986*/ 	.short	0x0800


	//----- nvinfo : EIATTR_PARAM_CBANK
	.align		4
        /*0988*/ 	.byte	0x04, 0x0a
        /*098a*/ 	.short	(.L_55 - .L_54)
	.align		4
.L_54:
        /*098c*/ 	.word	index@(.nv.constant0._ZN7cutlass13device_kernelINS_4conv6kernel13ConvUniversalINS1_16ConvProblemShapeILNS1_8OperatorE2ELi2EEENS1_10collective14CollectiveConvINS1_47MainloopSm100TmaUmmaWarpSpecializedImplicitGemmILS5_2ELi8ELi2ELi1ELi2EN4cute5tupleIJNSA_1CILi2EEENSC_ILi1EEESE_EEEEENSB_IJNSC_ILi64EEENSB_IJNSC_ILi128EEEEEENSB_IJSH_EEEEEENS_6half_tESM_NSA_8TiledMMAINSA_8MMA_AtomIJNSA_20SM100_MMA_F16BF16_SSISM_SM_fLi64ELi128ELNSA_4UMMA5MajorE1ELSR_1ELNSQ_7ScaleInE0ELSS_0EEEEEENSA_6LayoutINSB_IJSE_SE_SE_EEENSB_IJNSC_ILi0EEESX_SX_EEEEENSB_IJNSA_10UnderscoreES10_S10_EEEEENS7_6detail27Sm100ImplicitGemmTileTraitsINSA_13SM90_TMA_LOADENSA_14ComposedLayoutINSA_7SwizzleILi3ELi4ELi3EEENSA_18smem_ptr_flag_bitsILi16EEENSV_INSB_IJSH_NSC_ILi8EEEEEENSB_IJSE_SH_EEEEEEEvEENS14_INSA_30SM90_TMA_LOAD_IM2COL_MULTICASTES1F_vEEEENS_8epilogue10collective18CollectiveEpilogueINS1K_23Sm100TmaWarpSpecializedILi4ELi2ELi16ELb1ELb0EEEJSL_NSB_IJNSV_ISH_SE_EENSV_INSC_ILi32EEESE_EEEEESM_NSB_IJlNSB_IJSE_llEEESX_EEESM_S1U_NS1K_6fusion15FusionCallbacksIS1O_NS1V_17LinearCombinationISM_fSM_fLNS_15FloatRoundStyleE2EEESL_S1S_JEEENSA_5SM1004TMEM4LOAD26SM100_TMEM_LOAD_16dp256b4xES15_NS16_INS17_ILi2ELi4ELi3EEES1A_NSV_INSB_IJS1B_S1Q_EEENSB_IJS1Q_SE_EEEEEEENSA_17SM75_U32x4_LDSM_NENSA_14SM90_TMA_STOREES29_NSA_17SM90_U32x4_STSM_NENSA_39AutoVectorizingCopyWithAssumedAlignmentILi128EEEEEEvvEEEEvNT_6ParamsE)
        /*0990*/ 	.short	0x0380
        /*0992*/ 	.short	0x0800


	//----- nvinfo : EIATTR_SW_WAR
	.align		4
.L_55:
        /*0994*/ 	.byte	0x04, 0x36
        /*0996*/ 	.short	(.L_57 - .L_56)
.L_56:
        /*0998*/ 	.word	0x00000008
.L_57:


//--------------------- .nv.callgraph             --------------------------
	.section	.nv.callgraph,"",@"SHT_CUDA_CALLGRAPH"
	.align	4
	.sectionentsize	8
	.align		4
        /*0000*/ 	.word	0x00000000
	.align		4
        /*0004*/ 	.word	0xffffffff
	.align		4
        /*0008*/ 	.word	index@(_ZN7cutlass13device_kernelINS_4conv6kernel13ConvUniversalINS1_16ConvProblemShapeILNS1_8OperatorE2ELi2EEENS1_10collective14CollectiveConvINS1_47MainloopSm100TmaUmmaWarpSpecializedImplicitGemmILS5_2ELi8ELi2ELi1ELi2EN4cute5tupleIJNSA_1CILi2EEENSC_ILi1EEESE_EEEEENSB_IJNSC_ILi64EEENSB_IJNSC_ILi128EEEEEENSB_IJSH_EEEEEENS_6half_tESM_NSA_8TiledMMAINSA_8MMA_AtomIJNSA_20SM100_MMA_F16BF16_SSISM_SM_fLi64ELi128ELNSA_4UMMA5MajorE1ELSR_1ELNSQ_7ScaleInE0ELSS_0EEEEEENSA_6LayoutINSB_IJSE_SE_SE_EEENSB_IJNSC_ILi0EEESX_SX_EEEEENSB_IJNSA_10UnderscoreES10_S10_EEEEENS7_6detail27Sm100ImplicitGemmTileTraitsINSA_13SM90_TMA_LOADENSA_14ComposedLayoutINSA_7SwizzleILi3ELi4ELi3EEENSA_18smem_ptr_flag_bitsILi16EEENSV_INSB_IJSH_NSC_ILi8EEEEEENSB_IJSE_SH_EEEEEEEvEENS14_INSA_30SM90_TMA_LOAD_IM2COL_MULTICASTES1F_vEEEENS_8epilogue10collective18CollectiveEpilogueINS1K_23Sm100TmaWarpSpecializedILi4ELi2ELi16ELb1ELb0EEEJSL_NSB_IJNSV_ISH_SE_EENSV_INSC_ILi32EEESE_EEEEESM_NSB_IJlNSB_IJSE_llEEESX_EEESM_S1U_NS1K_6fusion15FusionCallbacksIS1O_NS1V_17LinearCombinationISM_fSM_fLNS_15FloatRoundStyleE2EEESL_S1S_JEEENSA_5SM1004TMEM4LOAD26SM100_TMEM_LOAD_16dp256b4xES15_NS16_INS17_ILi2ELi4ELi3EEES1A_NSV_INSB_IJS1B_S1Q_EEENSB_IJS1Q_SE_EEEEEEENSA_17SM75_U32x4_LDSM_NENSA_14SM90_TMA_STOREES29_NSA_17SM90_U32x4_STSM_NENSA_39AutoVectorizingCopyWithAssumedAlignmentILi128EEEEEEvvEEEEvNT_6ParamsE)
	.align		4
        /*000c*/ 	.word	index@(__assertfail)
	.align		4
        /*0010*/ 	.word	0x00000000
	.align		4
        /*0014*/ 	.word	0xfffffffe
	.align		4
        /*0018*/ 	.word	0x00000000
	.align		4
        /*001c*/ 	.word	0xfffffffd
	.align		4
        /*0020*/ 	.word	0x00000000
	.align		4
        /*0024*/ 	.word	0xfffffffc


//--------------------- .nv.constant4             --------------------------
	.section	.nv.constant4,"a",@progbits
	.align	8
	.align		8
.nv.constant4:
        /*0000*/ 	.dword	__assertfail
	.align		8
        /*0008*/ 	.dword	__unnamed_1
	.align		8
        /*0010*/ 	.dword	__unnamed_2
	.align		8
        /*0018*/ 	.dword	_ZN39_INTERNAL_5e88136c_4_k_cu_ae3aa1c4_31184cuda3std3__45__cpo5beginE
	.align		8
        /*0020*/ 	.dword	_ZN39_INTERNAL_5e88136c_4_k_cu_ae3aa1c4_31184cuda3std3__45__cpo3endE
	.align		8
        /*0028*/ 	.dword	_ZN39_INTERNAL_5e88136c_4_k_cu_ae3aa1c4_31184cuda3std3__45__cpo6cbeginE
	.align		8
        /*0030*/ 	.dword	_ZN39_INTERNAL_5e88136c_4_k_cu_ae3aa1c4_31184cuda3std3__45__cpo4cendE
	.align		8
        /*0038*/ 	.dword	_ZN39_INTERNAL_5e88136c_4_k_cu_ae3aa1c4_31184cuda3std3__441_GLOBAL__N__5e88136c_4_k_cu_ae3aa1c4_31186ignoreE
	.align		8
        /*0040*/ 	.dword	_ZN39_INTERNAL_5e88136c_4_k_cu_ae3aa1c4_31184cuda3std3__419piecewise_constructE
	.align		8
        /*0048*/ 	.dword	_ZN39_INTERNAL_5e88136c_4_k_cu_ae3aa1c4_31184cuda3std3__48in_placeE
	.align		8
        /*0050*/ 	.dword	_ZN39_INTERNAL_5e88136c_4_k_cu_ae3aa1c4_31184cuda3std6ranges3__45__cpo4swapE
	.align		8
        /*0058*/ 	.dword	_ZN39_INTERNAL_5e88136c_4_k_cu_ae3aa1c4_31184cuda3std6ranges3__45__cpo9iter_moveE
	.align		8
        /*0060*/ 	.dword	_ZN39_INTERNAL_5e88136c_4_k_cu_ae3aa1c4_31184cute7productE
	.align		8
        /*0068*/ 	.dword	_ZN39_INTERNAL_5e88136c_4_k_cu_ae3aa1c4_31184cute1_E
	.align		8
        /*0070*/ 	.dword	$str$27
	.align		8
        /*0078*/ 	.dword	$str$28
	.align		8
        /*0080*/ 	.dword	$str$29
	.align		8
        /*0088*/ 	.dword	$str$30


//--------------------- .text._ZN7cutlass13device_kernelINS_4conv6kernel13ConvUniversalINS1_16ConvProblemShapeILNS1_8OperatorE2ELi2EEENS1_10collective14CollectiveConvINS1_47MainloopSm100TmaUmmaWarpSpecializedImplicitGemmILS5_2ELi8ELi2ELi1ELi2EN4cute5tupleIJNSA_1CILi2EEENSC_ILi1EEESE_EEEEENSB_IJNSC_ILi64EEENSB_IJNSC_ILi128EEEEEENSB_IJSH_EEEEEENS_6half_tESM_NSA_8TiledMMAINSA_8MMA_AtomIJNSA_20SM100_MMA_F16BF16_SSISM_SM_fLi64ELi128ELNSA_4UMMA5MajorE1ELSR_1ELNSQ_7ScaleInE0ELSS_0EEEEEENSA_6LayoutINSB_IJSE_SE_SE_EEENSB_IJNSC_ILi0EEESX_SX_EEEEENSB_IJNSA_10UnderscoreES10_S10_EEEEENS7_6detail27Sm100ImplicitGemmTileTraitsINSA_13SM90_TMA_LOADENSA_14ComposedLayoutINSA_7SwizzleILi3ELi4ELi3EEENSA_18smem_ptr_flag_bitsILi16EEENSV_INSB_IJSH_NSC_ILi8EEEEEENSB_IJSE_SH_EEEEEEEvEENS14_INSA_30SM90_TMA_LOAD_IM2COL_MULTICASTES1F_vEEEENS_8epilogue10collective18CollectiveEpilogueINS1K_23Sm100TmaWarpSpecializedILi4ELi2ELi16ELb1ELb0EEEJSL_NSB_IJNSV_ISH_SE_EENSV_INSC_ILi32EEESE_EEEEESM_NSB_IJlNSB_IJSE_llEEESX_EEESM_S1U_NS1K_6fusion15FusionCallbacksIS1O_NS1V_17LinearCombinationISM_fSM_fLNS_15FloatRoundStyleE2EEESL_S1S_JEEENSA_5SM1004TMEM4LOAD26SM100_TMEM_LOAD_16dp256b4xES15_NS16_INS17_ILi2ELi4ELi3EEES1A_NSV_INSB_IJS1B_S1Q_EEENSB_IJS1Q_SE_EEEEEEENSA_17SM75_U32x4_LDSM_NENSA_14SM90_TMA_STOREES29_NSA_17SM90_U32x4_STSM_NENSA_39AutoVectorizingCopyWithAssumedAlignmentILi128EEEEEEvvEEEEvNT_6ParamsE --------------------------
	.section	.text._ZN7cutlass13device_kernelINS_4conv6kernel13ConvUniversalINS1_16ConvProblemShapeILNS1_8OperatorE2ELi2EEENS1_10collective14CollectiveConvINS1_47MainloopSm100TmaUmmaWarpSpecializedImplicitGemmILS5_2ELi8ELi2ELi1ELi2EN4cute5tupleIJNSA_1CILi2EEENSC_ILi1EEESE_EEEEENSB_IJNSC_ILi64EEENSB_IJNSC_ILi128EEEEEENSB_IJSH_EEEEEENS_6half_tESM_NSA_8TiledMMAINSA_8MMA_AtomIJNSA_20SM100_MMA_F16BF16_SSISM_SM_fLi64ELi128ELNSA_4UMMA5MajorE1ELSR_1ELNSQ_7ScaleInE0ELSS_0EEEEEENSA_6LayoutINSB_IJSE_SE_SE_EEENSB_IJNSC_ILi0EEESX_SX_EEEEENSB_IJNSA_10UnderscoreES10_S10_EEEEENS7_6detail27Sm100ImplicitGemmTileTraitsINSA_13SM90_TMA_LOADENSA_14ComposedLayoutINSA_7SwizzleILi3ELi4ELi3EEENSA_18smem_ptr_flag_bitsILi16EEENSV_INSB_IJSH_NSC_ILi8EEEEEENSB_IJSE_SH_EEEEEEEvEENS14_INSA_30SM90_TMA_LOAD_IM2COL_MULTICASTES1F_vEEEENS_8epilogue10collective18CollectiveEpilogueINS1K_23Sm100TmaWarpSpecializedILi4ELi2ELi16ELb1ELb0EEEJSL_NSB_IJNSV_ISH_SE_EENSV_INSC_ILi32EEESE_EEEEESM_NSB_IJlNSB_IJSE_llEEESX_EEESM_S1U_NS1K_6fusion15FusionCallbacksIS1O_NS1V_17LinearCombinationISM_fSM_fLNS_15FloatRoundStyleE2EEESL_S1S_JEEENSA_5SM1004TMEM4LOAD26SM100_TMEM_LOAD_16dp256b4xES15_NS16_INS17_ILi2ELi4ELi3EEES1A_NSV_INSB_IJS1B_S1Q_EEENSB_IJS1Q_SE_EEEEEEENSA_17SM75_U32x4_LDSM_NENSA_14SM90_TMA_STOREES29_NSA_17SM90_U32x4_STSM_NENSA_39AutoVectorizingCopyWithAssumedAlignmentILi128EEEEEEvvEEEEvNT_6ParamsE,"ax",@progbits
	.align	128
.text._ZN7cutlass13device_kernelINS_4conv6kernel13ConvUniversalINS1_16ConvProblemShapeILNS1_8OperatorE2ELi2EEENS1_10collective14CollectiveConvINS1_47MainloopSm100TmaUmmaWarpSpecializedImplicitGemmILS5_2ELi8ELi2ELi1ELi2EN4cute5tupleIJNSA_1CILi2EEENSC_ILi1EEESE_EEEEENSB_IJNSC_ILi64EEENSB_IJNSC_ILi128EEEEEENSB_IJSH_EEEEEENS_6half_tESM_NSA_8TiledMMAINSA_8MMA_AtomIJNSA_20SM100_MMA_F16BF16_SSISM_SM_fLi64ELi128ELNSA_4UMMA5MajorE1ELSR_1ELNSQ_7ScaleInE0ELSS_0EEEEEENSA_6LayoutINSB_IJSE_SE_SE_EEENSB_IJNSC_ILi0EEESX_SX_EEEEENSB_IJNSA_10UnderscoreES10_S10_EEEEENS7_6detail27Sm100ImplicitGemmTileTraitsINSA_13SM90_TMA_LOADENSA_14ComposedLayoutINSA_7SwizzleILi3ELi4ELi3EEENSA_18smem_ptr_flag_bitsILi16EEENSV_INSB_IJSH_NSC_ILi8EEEEEENSB_IJSE_SH_EEEEEEEvEENS14_INSA_30SM90_TMA_LOAD_IM2COL_MULTICASTES1F_vEEEENS_8epilogue10collective18CollectiveEpilogueINS1K_23Sm100TmaWarpSpecializedILi4ELi2ELi16ELb1ELb0EEEJSL_NSB_IJNSV_ISH_SE_EENSV_INSC_ILi32EEESE_EEEEESM_NSB_IJlNSB_IJSE_llEEESX_EEESM_S1U_NS1K_6fusion15FusionCallbacksIS1O_NS1V_17LinearCombinationISM_fSM_fLNS_15FloatRoundStyleE2EEESL_S1S_JEEENSA_5SM1004TMEM4LOAD26SM100_TMEM_LOAD_16dp256b4xES15_NS16_INS17_ILi2ELi4ELi3EEES1A_NSV_INSB_IJS1B_S1Q_EEENSB_IJS1Q_SE_EEEEEEENSA_17SM75_U32x4_LDSM_NENSA_14SM90_TMA_STOREES29_NSA_17SM90_U32x4_STSM_NENSA_39AutoVectorizingCopyWithAssumedAlignmentILi128EEEEEEvvEEEEvNT_6ParamsE:
        .type           _ZN7cutlass13device_kernelINS_4conv6kernel13ConvUniversalINS1_16ConvProblemShapeILNS1_8OperatorE2ELi2EEENS1_10collective14CollectiveConvINS1_47MainloopSm100TmaUmmaWarpSpecializedImplicitGemmILS5_2ELi8ELi2ELi1ELi2EN4cute5tupleIJNSA_1CILi2EEENSC_ILi1EEESE_EEEEENSB_IJNSC_ILi64EEENSB_IJNSC_ILi128EEEEEENSB_IJSH_EEEEEENS_6half_tESM_NSA_8TiledMMAINSA_8MMA_AtomIJNSA_20SM100_MMA_F16BF16_SSISM_SM_fLi64ELi128ELNSA_4UMMA5MajorE1ELSR_1ELNSQ_7ScaleInE0ELSS_0EEEEEENSA_6LayoutINSB_IJSE_SE_SE_EEENSB_IJNSC_ILi0EEESX_SX_EEEEENSB_IJNSA_10UnderscoreES10_S10_EEEEENS7_6detail27Sm100ImplicitGemmTileTraitsINSA_13SM90_TMA_LOADENSA_14ComposedLayoutINSA_7SwizzleILi3ELi4ELi3EEENSA_18smem_ptr_flag_bitsILi16EEENSV_INSB_IJSH_NSC_ILi8EEEEEENSB_IJSE_SH_EEEEEEEvEENS14_INSA_30SM90_TMA_LOAD_IM2COL_MULTICASTES1F_vEEEENS_8epilogue10collective18CollectiveEpilogueINS1K_23Sm100TmaWarpSpecializedILi4ELi2ELi16ELb1ELb0EEEJSL_NSB_IJNSV_ISH_SE_EENSV_INSC_ILi32EEESE_EEEEESM_NSB_IJlNSB_IJSE_llEEESX_EEESM_S1U_NS1K_6fusion15FusionCallbacksIS1O_NS1V_17LinearCombinationISM_fSM_fLNS_15FloatRoundStyleE2EEESL_S1S_JEEENSA_5SM1004TMEM4LOAD26SM100_TMEM_LOAD_16dp256b4xES15_NS16_INS17_ILi2ELi4ELi3EEES1A_NSV_INSB_IJS1B_S1Q_EEENSB_IJS1Q_SE_EEEEEEENSA_17SM75_U32x4_LDSM_NENSA_14SM90_TMA_STOREES29_NSA_17SM90_U32x4_STSM_NENSA_39AutoVectorizingCopyWithAssumedAlignmentILi128EEEEEEvvEEEEvNT_6ParamsE,@function
        .size           _ZN7cutlass13device_kernelINS_4conv6kernel13ConvUniversalINS1_16ConvProblemShapeILNS1_8OperatorE2ELi2EEENS1_10collective14CollectiveConvINS1_47MainloopSm100TmaUmmaWarpSpecializedImplicitGemmILS5_2ELi8ELi2ELi1ELi2EN4cute5tupleIJNSA_1CILi2EEENSC_ILi1EEESE_EEEEENSB_IJNSC_ILi64EEENSB_IJNSC_ILi128EEEEEENSB_IJSH_EEEEEENS_6half_tESM_NSA_8TiledMMAINSA_8MMA_AtomIJNSA_20SM100_MMA_F16BF16_SSISM_SM_fLi64ELi128ELNSA_4UMMA5MajorE1ELSR_1ELNSQ_7ScaleInE0ELSS_0EEEEEENSA_6LayoutINSB_IJSE_SE_SE_EEENSB_IJNSC_ILi0EEESX_SX_EEEEENSB_IJNSA_10UnderscoreES10_S10_EEEEENS7_6detail27Sm100ImplicitGemmTileTraitsINSA_13SM90_TMA_LOADENSA_14ComposedLayoutINSA_7SwizzleILi3ELi4ELi3EEENSA_18smem_ptr_flag_bitsILi16EEENSV_INSB_IJSH_NSC_ILi8EEEEEENSB_IJSE_SH_EEEEEEEvEENS14_INSA_30SM90_TMA_LOAD_IM2COL_MULTICASTES1F_vEEEENS_8epilogue10collective18CollectiveEpilogueINS1K_23Sm100TmaWarpSpecializedILi4ELi2ELi16ELb1ELb0EEEJSL_NSB_IJNSV_ISH_SE_EENSV_INSC_ILi32EEESE_EEEEESM_NSB_IJlNSB_IJSE_llEEESX_EEESM_S1U_NS1K_6fusion15FusionCallbacksIS1O_NS1V_17LinearCombinationISM_fSM_fLNS_15FloatRoundStyleE2EEESL_S1S_JEEENSA_5SM1004TMEM4LOAD26SM100_TMEM_LOAD_16dp256b4xES15_NS16_INS17_ILi2ELi4ELi3EEES1A_NSV_INSB_IJS1B_S1Q_EEENSB_IJS1Q_SE_EEEEEEENSA_17SM75_U32x4_LDSM_NENSA_14SM90_TMA_STOREES29_NSA_17SM90_U32x4_STSM_NENSA_39AutoVectorizingCopyWithAssumedAlignmentILi128EEEEEEvvEEEEvNT_6ParamsE,(.L_x_186 - _ZN7cutlass13device_kernelINS_4conv6kernel13ConvUniversalINS1_16ConvProblemShapeILNS1_8OperatorE2ELi2EEENS1_10collective14CollectiveConvINS1_47MainloopSm100TmaUmmaWarpSpecializedImplicitGemmILS5_2ELi8ELi2ELi1ELi2EN4cute5tupleIJNSA_1CILi2EEENSC_ILi1EEESE_EEEEENSB_IJNSC_ILi64EEENSB_IJNSC_ILi128EEEEEENSB_IJSH_EEEEEENS_6half_tESM_NSA_8TiledMMAINSA_8MMA_AtomIJNSA_20SM100_MMA_F16BF16_SSISM_SM_fLi64ELi128ELNSA_4UMMA5MajorE1ELSR_1ELNSQ_7ScaleInE0ELSS_0EEEEEENSA_6LayoutINSB_IJSE_SE_SE_EEENSB_IJNSC_ILi0EEESX_SX_EEEEENSB_IJNSA_10UnderscoreES10_S10_EEEEENS7_6detail27Sm100ImplicitGemmTileTraitsINSA_13SM90_TMA_LOADENSA_14ComposedLayoutINSA_7SwizzleILi3ELi4ELi3EEENSA_18smem_ptr_flag_bitsILi16EEENSV_INSB_IJSH_NSC_ILi8EEEEEENSB_IJSE_SH_EEEEEEEvEENS14_INSA_30SM90_TMA_LOAD_IM2COL_MULTICASTES1F_vEEEENS_8epilogue10collective18CollectiveEpilogueINS1K_23Sm100TmaWarpSpecializedILi4ELi2ELi16ELb1ELb0EEEJSL_NSB_IJNSV_ISH_SE_EENSV_INSC_ILi32EEESE_EEEEESM_NSB_IJlNSB_IJSE_llEEESX_EEESM_S1U_NS1K_6fusion15FusionCallbacksIS1O_NS1V_17LinearCombinationISM_fSM_fLNS_15FloatRoundStyleE2EEESL_S1S_JEEENSA_5SM1004TMEM4LOAD26SM100_TMEM_LOAD_16dp256b4xES15_NS16_INS17_ILi2ELi4ELi3EEES1A_NSV_INSB_IJS1B_S1Q_EEENSB_IJS1Q_SE_EEEEEEENSA_17SM75_U32x4_LDSM_NENSA_14SM90_TMA_STOREES29_NSA_17SM90_U32x4_STSM_NENSA_39AutoVectorizingCopyWithAssumedAlignmentILi128EEEEEEvvEEEEvNT_6ParamsE)
        .other          _ZN7cutlass13device_kernelINS_4conv6kernel13ConvUniversalINS1_16ConvProblemShapeILNS1_8OperatorE2ELi2EEENS1_10collective14CollectiveConvINS1_47MainloopSm100TmaUmmaWarpSpecializedImplicitGemmILS5_2ELi8ELi2ELi1ELi2EN4cute5tupleIJNSA_1CILi2EEENSC_ILi1EEESE_EEEEENSB_IJNSC_ILi64EEENSB_IJNSC_ILi128EEEEEENSB_IJSH_EEEEEENS_6half_tESM_NSA_8TiledMMAINSA_8MMA_AtomIJNSA_20SM100_MMA_F16BF16_SSISM_SM_fLi64ELi128ELNSA_4UMMA5MajorE1ELSR_1ELNSQ_7ScaleInE0ELSS_0EEEEEENSA_6LayoutINSB_IJSE_SE_SE_EEENSB_IJNSC_ILi0EEESX_SX_EEEEENSB_IJNSA_10UnderscoreES10_S10_EEEEENS7_6detail27Sm100ImplicitGemmTileTraitsINSA_13SM90_TMA_LOADENSA_14ComposedLayoutINSA_7SwizzleILi3ELi4ELi3EEENSA_18smem_ptr_flag_bitsILi16EEENSV_INSB_IJSH_NSC_ILi8EEEEEENSB_IJSE_SH_EEEEEEEvEENS14_INSA_30SM90_TMA_LOAD_IM2COL_MULTICASTES1F_vEEEENS_8epilogue10collective18CollectiveEpilogueINS1K_23Sm100TmaWarpSpecializedILi4ELi2ELi16ELb1ELb0EEEJSL_NSB_IJNSV_ISH_SE_EENSV_INSC_ILi32EEESE_EEEEESM_NSB_IJlNSB_IJSE_llEEESX_EEESM_S1U_NS1K_6fusion15FusionCallbacksIS1O_NS1V_17LinearCombinationISM_fSM_fLNS_15FloatRoundStyleE2EEESL_S1S_JEEENSA_5SM1004TMEM4LOAD26SM100_TMEM_LOAD_16dp256b4xES15_NS16_INS17_ILi2ELi4ELi3EEES1A_NSV_INSB_IJS1B_S1Q_EEENSB_IJS1Q_SE_EEEEEEENSA_17SM75_U32x4_LDSM_NENSA_14SM90_TMA_STOREES29_NSA_17SM90_U32x4_STSM_NENSA_39AutoVectorizingCopyWithAssumedAlignmentILi128EEEEEEvvEEEEvNT_6ParamsE,@"STO_CUDA_ENTRY STV_DEFAULT"
_ZN7cutlass13device_kernelINS_4conv6kernel13ConvUniversalINS1_16ConvProblemShapeILNS1_8OperatorE2ELi2EEENS1_10collective14CollectiveConvINS1_47MainloopSm100TmaUmmaWarpSpecializedImplicitGemmILS5_2ELi8ELi2ELi1ELi2EN4cute5tupleIJNSA_1CILi2EEENSC_ILi1EEESE_EEEEENSB_IJNSC_ILi64EEENSB_IJNSC_ILi128EEEEEENSB_IJSH_EEEEEENS_6half_tESM_NSA_8TiledMMAINSA_8MMA_AtomIJNSA_20SM100_MMA_F16BF16_SSISM_SM_fLi64ELi128ELNSA_4UMMA5MajorE1ELSR_1ELNSQ_7ScaleInE0ELSS_0EEEEEENSA_6LayoutINSB_IJSE_SE_SE_EEENSB_IJNSC_ILi0EEESX_SX_EEEEENSB_IJNSA_10UnderscoreES10_S10_EEEEENS7_6detail27Sm100ImplicitGemmTileTraitsINSA_13SM90_TMA_LOADENSA_14ComposedLayoutINSA_7SwizzleILi3ELi4ELi3EEENSA_18smem_ptr_flag_bitsILi16EEENSV_INSB_IJSH_NSC_ILi8EEEEEENSB_IJSE_SH_EEEEEEEvEENS14_INSA_30SM90_TMA_LOAD_IM2COL_MULTICASTES1F_vEEEENS_8epilogue10collective18CollectiveEpilogueINS1K_23Sm100TmaWarpSpecializedILi4ELi2ELi16ELb1ELb0EEEJSL_NSB_IJNSV_ISH_SE_EENSV_INSC_ILi32EEESE_EEEEESM_NSB_IJlNSB_IJSE_llEEESX_EEESM_S1U_NS1K_6fusion15FusionCallbacksIS1O_NS1V_17LinearCombinationISM_fSM_fLNS_15FloatRoundStyleE2EEESL_S1S_JEEENSA_5SM1004TMEM4LOAD26SM100_TMEM_LOAD_16dp256b4xES15_NS16_INS17_ILi2ELi4ELi3EEES1A_NSV_INSB_IJS1B_S1Q_EEENSB_IJS1Q_SE_EEEEEEENSA_17SM75_U32x4_LDSM_NENSA_14SM90_TMA_STOREES29_NSA_17SM90_U32x4_STSM_NENSA_39AutoVectorizingCopyWithAssumedAlignmentILi128EEEEEEvvEEEEvNT_6ParamsE:
[----:B------:R-:W1:Y:S01]  /*0000*/  LDC R1, c[0x0][0x37c] ;  /* 0x0000df00ff017b82 */ /* 0x000e620000000800 */
[----:B------:R-:W2:Y:S01]  /*0010*/  S2R R73, SR_TID.X ;  /* 0x0000000000497919 */ /* 0x000ea20000002100 */
[----:B------:R-:W3:Y:S01]  /*0020*/  LDCU.64 UR6, c[0x0][0x890] ;  /* 0x00011200ff0677ac */ /* 0x000ee20008000a00 */
[----:B-1----:R-:W-:Y:S01]  /*0030*/  VIADD R1, R1, 0xfffffff8 ;  /* 0xfffffff801017836 */ /* 0x002fe20000000000 */
[----:B------:R-:W-:Y:S02]  /*0040*/  PRMT R59, RZ, 0x7610, R59 ;  /* 0x00007610ff3b7816 */ /* 0x000fe4000000003b */
[----:B------:R-:W-:Y:S01]  /*0050*/  ELECT P6, URZ, PT ;  /* 0x0000000000ff782f */ /* 0x000fe200038c0000 */
[----:B------:R-:W1:Y:S01]  /*0060*/  LDCU.64 UR46, c[0x0][0x358] ;  /* 0x00006b00ff2e77ac */ /* 0x000e620008000a00 */
[----:B---3--:R-:W-:-:S04]  /*0070*/  UISETP.NE.U32.AND UP0, UPT, UR6, URZ, UPT ;  /* 0x000000ff0600728c */ /* 0x008fc8000bf05070 */
[----:B------:R-:W-:Y:S01]  /*0080*/  UISETP.NE.AND.EX UP0, UPT, UR7, URZ, UPT, UP0 ;  /* 0x000000ff0700728c */ /* 0x000fe2000bf05300 */
[----:B--2---:R-:W-:-:S05]  /*0090*/  SHF.R.U32.HI R74, RZ, 0x5, R73 ;  /* 0x00000005ff4a7819 */ /* 0x004fca0000011649 */
[----:B------:R-:W2:Y:S02]  /*00a0*/  SHFL.IDX PT, R0, R74, RZ, 0x1f ;  /* 0x00001fff4a007589 */ /* 0x000ea400000e0000 */
[----:B--2---:R-:W-:Y:S01]  /*00b0*/  R2UR UR4, R0 ;  /* 0x00000000000472ca */ /* 0x004fe200000e0000 */
[----:B-1----:R-:W-:-:S14]  /*00c0*/  BRA.U UP0, `(.L_x_0) ;  /* 0x00000001002c7547 */ /* 0x002fdc000b800000 */
[----:B------:R-:W1:Y:S02]  /*00d0*/  LDCU.64 UR8, c[0x0][0x888] ;  /* 0x00011100ff0877ac */ /* 0x000e640008000a00 */
[----:B-1----:R-:W-:-:S04]  /*00e0*/  UISETP.NE.U32.AND UP0, UPT, UR8, URZ, UPT ;  /* 0x000000ff0800728c */ /* 0x002fc8000bf05070 */
[----:B------:R-:W-:-:S09]  /*00f0*/  UISETP.NE.AND.EX UP0, UPT, UR9, URZ, UPT, UP0 ;  /* 0x000000ff0900728c */ /* 0x000fd2000bf05300 */
[----:B------:R-:W-:Y:S05]  /*0100*/  BRA.U !UP0, `(.L_x_1) ;  /* 0x0000000108107547 */ /* 0x000fea000b800000 */
[----:B------:R-:W1:Y:S02]  /*0110*/  LDC.64 R2, c[0x0][0x888] ;  /* 0x00022200ff027b82 */ /* 0x000e640000000a00 */
[----:B-1----:R1:W5:Y:S01]  /*0120*/  LDG.E R35, desc[UR46][R2.64] ;  /* 0x0000002e02237981 */ /* 0x002362000c1e1900 */
[----:B------:R-:W-:Y:S01]  /*0130*/  HFMA2 R59, -RZ, RZ, 0, 5.9604644775390625e-08 ;  /* 0x00000001ff3b7431 */ /* 0x000fe200000001ff */
[----:B------:R-:W-:Y:S05]  /*0140*/  BRA `(.L_x_0) ;  /* 0x00000000000c7947 */ /* 0x000fea0003800000 */
.L_x_1:
[----:B------:R-:W1:Y:S01]  /*0150*/  LDCU UR5, c[0x0][0x880] ;  /* 0x00011000ff0577ac */ /* 0x000e620008000800 */
[----:B------:R-:W-:Y:S01]  /*0160*/  HFMA2 R59, -RZ, RZ, 0, 5.9604644775390625e-08 ;  /* 0x00000001ff3b7431 */ /* 0x000fe200000001ff */
[----:B-1----:R-:W-:Y:S02]  /*0170*/  MOV R35, UR5 ;  /* 0x0000000500237c02 */ /* 0x002fe40008000f00 */
.L_x_0:
[----:B------:R-:W2:Y:S02]  /*0180*/  LDCU.64 UR8, c[0x0][0x8b0] ;  /* 0x00011600ff0877ac */ /* 0x000ea40008000a00 */
[----:B--2---:R-:W-:-:S04]  /*0190*/  UISETP.NE.U32.AND UP0, UPT, UR8, URZ, UPT ;  /* 0x000000ff0800728c */ /* 0x004fc8000bf05070 */
[----:B------:R-:W-:-:S09]  /*01a0*/  UISETP.NE.AND.EX UP0, UPT, UR9, URZ, UPT, UP0 ;  /* 0x000000ff0900728c */ /* 0x000fd2000bf05300 */
[----:B------:R-:W-:Y:S05]  /*01b0*/  BRA.U UP0, `(.L_x_2) ;  /* 0x0000000100247547 */ /* 0x000fea000b800000 */
[----:B------:R-:W2:Y:S02]  /*01c0*/  LDCU.64 UR8, c[0x0][0x8a8] ;  /* 0x00011500ff0877ac */ /* 0x000ea40008000a00 */
[----:B--2---:R-:W-:-:S04]  /*01d0*/  UISETP.NE.U32.AND UP0, UPT, UR8, URZ, UPT ;  /* 0x000000ff0800728c */ /* 0x004fc8000bf05070 */
[----:B------:R-:W-:-:S09]  /*01e0*/  UISETP.NE.AND.EX UP0, UPT, UR9, URZ, UPT, UP0 ;  /* 0x000000ff0900728c */ /* 0x000fd2000bf05300 */
[----:B------:R-:W-:Y:S05]  /*01f0*/  BRA.U !UP0, `(.L_x_3) ;  /* 0x00000001080c7547 */ /* 0x000fea000b800000 */
[----:B-1----:R-:W1:Y:S02]  /*0200*/  LDC.64 R2, c[0x0][0x8a8] ;  /* 0x00022a00ff027b82 */ /* 0x002e640000000a00 */
[----:B-1----:R2:W5:Y:S01]  /*0210*/  LDG.E R33, desc[UR46][R2.64] ;  /* 0x0000002e02217981 */ /* 0x002562000c1e1900 */
[----:B------:R-:W-:Y:S05]  /*0220*/  BRA `(.L_x_2) ;  /* 0x0000000000087947 */ /* 0x000fea0003800000 */
.L_x_3:
[----:B------:R-:W2:Y:S02]  /*0230*/  LDCU UR5, c[0x0][0x8a0] ;  /* 0x00011400ff0577ac */ /* 0x000ea40008000800 */
[----:B--2---:R-:W-:Y:S02]  /*0240*/  MOV R33, UR5 ;  /* 0x0000000500217c02 */ /* 0x004fe40008000f00 */
.L_x_2:
[----:B------:R-:W-:Y:S01]  /*0250*/  IMAD.U32 R0, RZ, RZ, UR4 ;  /* 0x00000004ff007e24 */ /* 0x000fe2000f8e00ff */
[----:B------:R-:W-:Y:S04]  /*0260*/  BSSY.RECONVERGENT B0, `(.L_x_4) ;  /* 0x000000c000007945 */ /* 0x000fe80003800200 */
[C---:B------:R-:W-:Y:S02]  /*0270*/  ISETP.NE.OR P1, PT, R0.reuse, 0x1, !P6 ;  /* 0x000000010000780c */ /* 0x040fe40007725670 */
[----:B------:R-:W-:-:S11]  /*0280*/  ISETP.NE.OR P0, PT, R0, 0x3, !P6 ;  /* 0x000000030000780c */ /* 0x000fd60007705670 */
[----:B------:R-:W-:Y:S05]  /*0290*/  @P1 BRA `(.L_x_5) ;  /* 0x0000000000201947 */ /* 0x000fea0003800000 */
[----:B------:R-:W3:Y:S02]  /*02a0*/  LDCU.64 UR8, c[0x0][0x348] ;  /* 0x00006900ff0877ac */ /* 0x000ee40008000a00 */
[----:B---3--:R-:W-:Y:S02]  /*02b0*/  UIADD3 UR10, UP1, UPT, UR8, 0x80, URZ ;  /* 0x00000080080a7890 */ /* 0x008fe4000ff3e0ff */
[----:B------:R-:W-:Y:S02]  /*02c0*/  UIADD3 UR8, UP0, UPT, UR8, 0x180, URZ ;  /* 0x0000018008087890 */ /* 0x000fe4000ff1e0ff */
[----:B------:R-:W-:Y:S02]  /*02d0*/  UIADD3.X UR11, UPT, UPT, URZ, UR9, URZ, UP1, !UPT ;  /* 0x00000009ff0b7290 */ /* 0x000fe40008ffe4ff */
[----:B------:R-:W-:-:S07]  /*02e0*/  UIADD3.X UR9, UPT, UPT, URZ, UR9, URZ, UP0, !UPT ;  /* 0x00000009ff097290 */ /* 0x000fce00087fe4ff */
[----:B------:R3:W-:Y:S02]  /*02f0*/  UTMACCTL.PF [UR10] ;  /* 0x000000000a0079b9 */ /* 0x0007e40008040000 */
[----:B------:R3:W-:Y:S02]  /*0300*/  UTMACCTL.PF [UR8] ;  /* 0x00000000080079b9 */ /* 0x0007e40008040000 */
[----:B---3--:R-:W-:Y:S01]  /*0310*/  NOP ;  /* 0x0000000000007918 */ /* 0x008fe20000000000 */
.L_x_5:
[----:B------:R-:W-:Y:S05]  /*0320*/  BSYNC.RECONVERGENT B0 ;  /* 0x0000000000007941 */ /* 0x000fea0003800200 */
.L_x_4:
[----:B------:R-:W-:Y:S04]  /*0330*/  BSSY.RECONVERGENT B0, `(.L_x_6) ;  /* 0x000000a000007945 */ /* 0x000fe80003800200 */
        /* <DEDUP_REMOVED lines=9> */
.L_x_7:
[----:B------:R-:W-:Y:S05]  /*03d0*/  BSYNC.RECONVERGENT B0 ;  /* 0x0000000000007941 */ /* 0x000fea0003800200 */
.L_x_6:
[----:B------:R-:W3:Y:S01]  /*03e0*/  LDCU.64 UR8, c[0x0][0x888] ;  /* 0x00011100ff0877ac */ /* 0x000ee20008000a00 */
[----:B------:R-:W-:Y:S02]  /*03f0*/  UISETP.EQ.U32.AND UP1, UPT, UR6, URZ, UPT ;  /* 0x000000ff0600728c */ /* 0x000fe4000bf22070 */
[----:B------:R-:W-:Y:S02]  /*0400*/  UPLOP3.LUT UP6, UPT, UPT, UPT, UPT, 0x80, 0x8 ;  /* 0x000000000008789c */ /* 0x000fe40003fcf070 */
[----:B---3--:R-:W-:-:S04]  /*0410*/  UISETP.NE.U32.AND UP0, UPT, UR8, URZ, UPT ;  /* 0x000000ff0800728c */ /* 0x008fc8000bf05070 */
[----:B------:R-:W-:-:S04]  /*0420*/  UISETP.NE.AND.EX UP0, UPT, UR9, URZ, UPT, UP0 ;  /* 0x000000ff0900728c */ /* 0x000fc8000bf05300 */
[----:B------:R-:W-:-:S04]  /*0430*/  UISETP.EQ.OR.EX UP2, UPT, UR7, URZ, !UP0, UP1 ;  /* 0x000000ff0700728c */ /* 0x000fc8000c742710 */
[----:B------:R-:W-:-:S05]  /*0440*/  UP2UR UR49, UPR, URZ, 0x4 ;  /* 0x00000004ff317883 */ /* 0x000fca0008000000 */
[----:B------:R-:W-:Y:S07]  /*0450*/  BRA.U !UP2, `(.L_x_8) ;  /* 0x000000010a207547 */ /* 0x000fee000b800000 */
[----:B------:R-:W-:Y:S01]  /*0460*/  UISETP.NE.U32.AND UP2, UPT, UR6, URZ, UPT ;  /* 0x000000ff0600728c */ /* 0x000fe2000bf45070 */
[----:B-----5:R-:W-:Y:S01]  /*0470*/  FSETP.NEU.AND P0, PT, R35, RZ, PT ;  /* 0x000000ff2300720b */ /* 0x020fe20003f0d000 */
[----:B------:R-:W-:Y:S02]  /*0480*/  USEL UR5, URZ, 0xffffffff, UP0 ;  /* 0xffffffffff057887 */ /* 0x000fe40008000000 */
[----:B------:R-:W-:-:S10]  /*0490*/  UISETP.NE.AND.EX UP2, UPT, UR7, URZ, UPT, UP2 ;  /* 0x000000ff0700728c */ /* 0x000fd4000bf45320 */
[----:B------:R-:W-:Y:S01]  /*04a0*/  VOTEU.ANY UP1, P0 ;  /* 0x0000000000ff7886 */ /* 0x000fe20000020100 */
[----:B------:R-:W-:-:S04]  /*04b0*/  @!UP2 USEL UR5, URZ, 0xffffffff, UP1 ;  /* 0xffffffffff05a887 */ /* 0x000fc80008800000 */
[----:B------:R-:W-:-:S04]  /*04c0*/  ULOP3.LUT UR5, UR5, 0x1, URZ, 0xc0, !UPT ;  /* 0x0000000105057892 */ /* 0x000fc8000f8ec0ff */
[----:B------:R-:W-:-:S11]  /*04d0*/  UISETP.NE.U32.AND UP6, UPT, UR5, 0x1, UPT ;  /* 0x000000010500788c */ /* 0x000fd6000bfc5070 */
.L_x_8:
[----:B-12---:R-:W1:Y:S02]  /*04e0*/  SHFL.IDX PT, R2, R74, RZ, 0x1f ;  /* 0x00001fff4a027589 */ /* 0x006e6400000e0000 */
[----:B-1----:R-:W-:-:S13]  /*04f0*/  ISETP.NE.AND P0, PT, R2, RZ, PT ;  /* 0x000000ff0200720c */ /* 0x002fda0003f05270 */
[----:B------:R-:W-:Y:S05]  /*0500*/  @P0 BRA `(.L_x_9) ;  /* 0x0000000000840947 */ /* 0x000fea0003800000 */
[----:B------:R-:W-:Y:S01]  /*0510*/  ELECT P0, URZ, PT ;  /* 0x0000000000ff782f */ /* 0x000fe20003800000 */
[----:B------:R-:W-:-:S12]  /*0520*/  BSSY.RECONVERGENT B0, `(.L_x_9) ;  /* 0x000001f000007945 */ /* 0x000fd80003800200 */
[----:B------:R-:W-:Y:S05]  /*0530*/  @!P0 BRA `(.L_x_10) ;  /* 0x0000000000748947 */ /* 0x000fea0003800000 */
[----:B------:R-:W1:Y:S01]  /*0540*/  S2UR UR7, SR_CgaCtaId ;  /* 0x00000000000779c3 */ /* 0x000e620000008800 */
[----:B------:R-:W-:Y:S01]  /*0550*/  UMOV UR8, 0x400 ;  /* 0x0000040000087882 */ /* 0x000fe20000000000 */
[----:B------:R-:W-:Y:S01]  /*0560*/  UMOV UR6, 0x1 ;  /* 0x0000000100067882 */ /* 0x000fe20000000000 */
[----:B------:R-:W-:Y:S02]  /*0570*/  UMOV UR5, 0x2 ;  /* 0x0000000200057882 */ /* 0x000fe40000000000 */
[----:B------:R-:W-:-:S04]  /*0580*/  UIADD3 UR10, UPT, UPT, -UR5, 0x100000, URZ ;  /* 0x00100000050a7890 */ /* 0x000fc8000fffe1ff */
[----:B------:R-:W-:Y:S02]  /*0590*/  USHF.L.U32 UR11, UR10, 0xb, URZ ;  /* 0x0000000b0a0b7899 */ /* 0x000fe400080006ff */
[----:B------:R-:W-:Y:S02]  /*05a0*/  USHF.L.U32 UR10, UR10, 0x1, URZ ;  /* 0x000000010a0a7899 */ /* 0x000fe400080006ff */
[----:B-1----:R-:W-:Y:S02]  /*05b0*/  ULEA UR7, UR7, UR8, 0x18 ;  /* 0x0000000807077291 */ /* 0x002fe4000f8ec0ff */
[----:B------:R-:W-:-:S04]  /*05c0*/  UIADD3 UR8, UPT, UPT, -UR6, 0x100000, URZ ;  /* 0x0010000006087890 */ /* 0x000fc8000fffe1ff */
[----:B------:R-:W-:Y:S02]  /*05d0*/  USHF.L.U32 UR9, UR8, 0xb, URZ ;  /* 0x0000000b08097899 */ /* 0x000fe400080006ff */
[----:B------:R-:W-:Y:S01]  /*05e0*/  USHF.L.U32 UR8, UR8, 0x1, URZ ;  /* 0x0000000108087899 */ /* 0x000fe200080006ff */
[----:B------:R-:W1:Y:S11]  /*05f0*/  FENCE.VIEW.ASYNC.S ;  /* 0x00000000000073c6 */ /* 0x000e760000000000 */
[----:B-1----:R1:W2:Y:S01]  /*0600*/  SYNCS.EXCH.64 URZ, [UR7], UR8 ;  /* 0x0000000807ff75b2 */ /* 0x0022a20008000100 */
[----:B------:R1:W3:Y:S01]  /*0610*/  SYNCS.EXCH.64 URZ, [UR7+0x40], UR10 ;  /* 0x0000400a07ff75b2 */ /* 0x0002e20008000100 */
[----:B------:R1:W4:Y:S01]  /*0620*/  SYNCS.EXCH.64 URZ, [UR7+0x8], UR8 ;  /* 0x0000080807ff75b2 */ /* 0x0003220008000100 */
[----:B------:R1:W1:Y:S01]  /*0630*/  SYNCS.EXCH.64 URZ, [UR7+0x48], UR10 ;  /* 0x0000480a07ff75b2 */ /* 0x0002620008000100 */
        /* <DEDUP_REMOVED lines=12> */
[----:B------:R-:W-:Y:S01]  /*0700*/  NOP ;  /* 0x0000000000007918 */ /* 0x000fe20000000000 */
.L_x_10:
[----:B-1----:R-:W-:Y:S05]  /*0710*/  BSYNC.RECONVERGENT B0 ;  /* 0x0000000000007941 */ /* 0x002fea0003800200 */
.L_x_9:
[----:B------:R-:W1:Y:S01]  /*0720*/  SHFL.IDX PT, R2, R74, RZ, 0x1f ;  /* 0x00001fff4a027589 */ /* 0x000e6200000e0000 */
[----:B------:R-:W-:Y:S01]  /*0730*/  NOP ;  /* 0x0000000000007918 */ /* 0x000fe20000000000 */
[----:B-1----:R-:W-:-:S13]  /*0740*/  ISETP.NE.AND P0, PT, R2, 0x1, PT ;  /* 0x000000010200780c */ /* 0x002fda0003f05270 */
[----:B------:R-:W-:Y:S05]  /*0750*/  @P0 BRA `(.L_x_11) ;  /* 0x0000000000580947 */ /* 0x000fea0003800000 */
[----:B------:R-:W1:Y:S01]  /*0760*/  S2UR UR7, SR_CgaCtaId ;  /* 0x00000000000779c3 */ /* 0x000e620000008800 */
[----:B------:R-:W-:Y:S01]  /*0770*/  UMOV UR8, 0x400 ;  /* 0x0000040000087882 */ /* 0x000fe20000000000 */
[----:B------:R-:W-:Y:S01]  /*0780*/  UMOV UR6, 0x20 ;  /* 0x0000002000067882 */ /* 0x000fe20000000000 */
[----:B------:R-:W-:Y:S01]  /*0790*/  UMOV UR5, 0x80 ;  /* 0x0000008000057882 */ /* 0x000fe20000000000 */
[----:B------:R-:W-:Y:S01]  /*07a0*/  ELECT P0, URZ, PT ;  /* 0x0000000000ff782f */ /* 0x000fe20003800000 */
        /* <DEDUP_REMOVED lines=8> */
[----:B-1----:R1:W1:Y:S01]  /*0830*/  SYNCS.EXCH.64 URZ, [UR7+0x80], UR8 ;  /* 0x0000800807ff75b2 */ /* 0x0022620008000100 */
        /* <DEDUP_REMOVED lines=8> */
.L_x_11:
[----:B------:R-:W2:Y:S01]  /*08c0*/  SHFL.IDX PT, R2, R74, RZ, 0x1f ;  /* 0x00001fff4a027589 */ /* 0x000ea200000e0000 */
[----:B------:R-:W-:Y:S01]  /*08d0*/  NOP ;  /* 0x0000000000007918 */ /* 0x000fe20000000000 */
[----:B--2---:R-:W-:-:S13]  /*08e0*/  ISETP.NE.AND P0, PT, R2, 0x3, PT ;  /* 0x000000030200780c */ /* 0x004fda0003f05270 */
[----:B------:R-:W-:Y:S05]  /*08f0*/  @P0 BRA `(.L_x_12) ;  /* 0x0000000000300947 */ /* 0x000fea0003800000 */
[----:B------:R-:W2:Y:S01]  /*0900*/  S2UR UR6, SR_CgaCtaId ;  /* 0x00000000000679c3 */ /* 0x000ea20000008800 */
[----:B-1----:R-:W-:Y:S01]  /*0910*/  UMOV UR7, 0x400 ;  /* 0x0000040000077882 */ /* 0x002fe20000000000 */
[----:B------:R-:W-:Y:S01]  /*0920*/  UMOV UR5, 0x20 ;  /* 0x0000002000057882 */ /* 0x000fe20000000000 */
[----:B------:R-:W-:Y:S01]  /*0930*/  ELECT P0, URZ, PT ;  /* 0x0000000000ff782f */ /* 0x000fe20003800000 */
[----:B------:R-:W-:-:S04]  /*0940*/  UIADD3 UR8, UPT, UPT, -UR5, 0x100000, URZ ;  /* 0x0010000005087890 */ /* 0x000fc8000fffe1ff */
[----:B------:R-:W-:Y:S02]  /*0950*/  USHF.L.U32 UR9, UR8, 0xb, URZ ;  /* 0x0000000b08097899 */ /* 0x000fe400080006ff */
[----:B------:R-:W-:Y:S02]  /*0960*/  USHF.L.U32 UR8, UR8, 0x1, URZ ;  /* 0x0000000108087899 */ /* 0x000fe400080006ff */
[----:B--2---:R-:W-:Y:S01]  /*0970*/  ULEA UR6, UR6, UR7, 0x18 ;  /* 0x0000000706067291 */ /* 0x004fe2000f8ec0ff */
[----:B------:R-:W1:Y:S11]  /*0980*/  FENCE.VIEW.ASYNC.S ;  /* 0x00000000000073c6 */ /* 0x000e760000000000 */
[----:B-1----:R2:W1:Y:S01]  /*0990*/  SYNCS.EXCH.64 URZ, [UR6+0xc0], UR8 ;  /* 0x0000c00806ff75b2 */ /* 0x0024620008000100 */
[----:B------:R2:W1:Y:S02]  /*09a0*/  SYNCS.EXCH.64 URZ, [UR6+0xc8], UR8 ;  /* 0x0000c80806ff75b2 */ /* 0x0004640008000100 */
[----:B--2---:R-:W-:Y:S01]  /*09b0*/  NOP ;  /* 0x0000000000007918 */ /* 0x004fe20000000000 */
.L_x_12:
[----:B------:R-:W2:Y:S01]  /*09c0*/  SHFL.IDX PT, R2, R74, RZ, 0x1f ;  /* 0x00001fff4a027589 */ /* 0x000ea200000e0000 */
[----:B------:R-:W-:Y:S01]  /*09d0*/  NOP ;  /* 0x0000000000007918 */ /* 0x000fe20000000000 */
[----:B--2---:R-:W-:-:S13]  /*09e0*/  ISETP.NE.AND P0, PT, R2, 0x4, PT ;  /* 0x000000040200780c */ /* 0x004fda0003f05270 */
[----:B------:R-:W-:Y:S05]  /*09f0*/  @P0 BRA `(.L_x_13) ;  /* 0x0000000000440947 */ /* 0x000fea0003800000 */
[----:B------:R-:W2:Y:S01]  /*0a00*/  S2UR UR6, SR_CgaCtaId ;  /* 0x00000000000679c3 */ /* 0x000ea20000008800 */
[----:B-1----:R-:W-:Y:S01]  /*0a10*/  UMOV UR8, 0x1e0 ;  /* 0x000001e000087882 */ /* 0x002fe20000000000 */
[----:B------:R-:W-:Y:S01]  /*0a20*/  UMOV UR7, 0x400 ;  /* 0x0000040000077882 */ /* 0x000fe20000000000 */
[----:B------:R-:W-:Y:S01]  /*0a30*/  USEL UR8, UR8, 0x1a0, UP6 ;  /* 0x000001a008087887 */ /* 0x000fe2000b000000 */
[----:B------:R-:W-:Y:S01]  /*0a40*/  UMOV UR5, 0x1 ;  /* 0x0000000100057882 */ /* 0x000fe20000000000 */
[----:B------:R-:W-:Y:S01]  /*0a50*/  ELECT P0, URZ, PT ;  /* 0x0000000000ff782f */ /* 0x000fe20003800000 */
[----:B------:R-:W-:-:S04]  /*0a60*/  UIADD3 UR10, UPT, UPT, -UR5, 0x100000, URZ ;  /* 0x00100000050a7890 */ /* 0x000fc8000fffe1ff */
[----:B------:R-:W-:Y:S02]  /*0a70*/  USHF.L.U32 UR11, UR10, 0xb, URZ ;  /* 0x0000000b0a0b7899 */ /* 0x000fe400080006ff */
[----:B------:R-:W-:Y:S02]  /*0a80*/  USHF.L.U32 UR10, UR10, 0x1, URZ ;  /* 0x000000010a0a7899 */ /* 0x000fe400080006ff */
        /* <DEDUP_REMOVED lines=8> */
.L_x_13:
[----:B------:R-:W2:Y:S01]  /*0b10*/  SHFL.IDX PT, R2, R74, RZ, 0x1f ;  /* 0x00001fff4a027589 */ /* 0x000ea200000e0000 */
[----:B------:R-:W1:Y:S01]  /*0b20*/  S2UR UR48, SR_CgaCtaId ;  /* 0x00000000003079c3 */ /* 0x000e620000008800 */
[----:B------:R-:W-:Y:S01]  /*0b30*/  NOP ;  /* 0x0000000000007918 */ /* 0x000fe20000000000 */
[----:B--2---:R-:W-:-:S13]  /*0b40*/  ISETP.NE.AND P0, PT, R2, 0x5, PT ;  /* 0x000000050200780c */ /* 0x004fda0003f05270 */
[----:B-1----:R-:W-:Y:S05]  /*0b50*/  @P0 BRA `(.L_x_14) ;  /* 0x0000000000440947 */ /* 0x002fea0003800000 */
[----:B------:R-:W-:Y:S01]  /*0b60*/  UMOV UR7, 0x400 ;  /* 0x0000040000077882 */ /* 0x000fe20000000000 */
[----:B------:R-:W-:Y:S01]  /*0b70*/  UMOV UR6, 0x1 ;  /* 0x0000000100067882 */ /* 0x000fe20000000000 */
[----:B------:R-:W-:Y:S01]  /*0b80*/  UMOV UR5, 0x80 ;  /* 0x0000008000057882 */ /* 0x000fe20000000000 */
[----:B------:R-:W-:Y:S02]  /*0b90*/  ULEA UR7, UR48, UR7, 0x18 ;  /* 0x0000000730077291 */ /* 0x000fe4000f8ec0ff */
[----:B------:R-:W-:-:S04]  /*0ba0*/  UIADD3 UR8, UPT, UPT, -UR6, 0x100000, URZ ;  /* 0x0010000006087890 */ /* 0x000fc8000fffe1ff */
[----:B------:R-:W-:Y:S02]  /*0bb0*/  USHF.L.U32 UR9, UR8, 0xb, URZ ;  /* 0x0000000b08097899 */ /* 0x000fe400080006ff */
[----:B------:R-:W-:Y:S02]  /*0bc0*/  USHF.L.U32 UR8, UR8, 0x1, URZ ;  /* 0x0000000108087899 */ /* 0x000fe400080006ff */
[----:B------:R-:W-:-:S04]  /*0bd0*/  UIADD3 UR10, UPT, UPT, -UR5, 0x100000, URZ ;  /* 0x00100000050a7890 */ /* 0x000fc8000fffe1ff */
[----:B------:R-:W-:Y:S02]  /*0be0*/  USHF.L.U32 UR11, UR10, 0xb, URZ ;  /* 0x0000000b0a0b7899 */ /* 0x000fe400080006ff */
[----:B------:R-:W-:Y:S01]  /*0bf0*/  USHF.L.U32 UR10, UR10, 0x1, URZ ;  /* 0x000000010a0a7899 */ /* 0x000fe200080006ff */
[----:B------:R-:W-:Y:S01]  /*0c00*/  ELECT P0, URZ, PT ;  /* 0x0000000000ff782f */ /* 0x000fe20003800000 */
[----:B------:R-:W1:Y:S02]  /*0c10*/  FENCE.VIEW.ASYNC.S ;  /* 0x00000000000073c6 */ /* 0x000e640000000000 */
[----:B-1----:R1:W2:Y:S08]  /*0c20*/  SYNCS.EXCH.64 URZ, [UR7+0xe0], UR8 ;  /* 0x0000e00807ff75b2 */ /* 0x0022b00008000100 */
[----:B------:R1:W1:Y:S01]  /*0c30*/  SYNCS.EXCH.64 URZ, [UR7+0xf0], UR10 ;  /* 0x0000f00a07ff75b2 */ /* 0x0002620008000100 */
[----:B------:R1:W1:Y:S01]  /*0c40*/  SYNCS.EXCH.64 URZ, [UR7+0xe8], UR8 ;  /* 0x0000e80807ff75b2 */ /* 0x0002620008000100 */
[----:B------:R1:W1:Y:S01]  /*0c50*/  SYNCS.EXCH.64 URZ, [UR7+0xf8], UR10 ;  /* 0x0000f80a07ff75b2 */ /* 0x0002620008000100 */
[----:B------:R-:W-:Y:S01]  /*0c60*/  NOP ;  /* 0x0000000000007918 */ /* 0x000fe20000000000 */
.L_x_14:
[----:B------:R-:W3:Y:S01]  /*0c70*/  LDCU UR5, c[0x0][0x36c] ;  /* 0x00006d80ff0577ac */ /* 0x000ee20008000800 */
[----:B------:R-:W-:Y:S01]  /*0c80*/  ISETP.NE.OR P6, PT, R0, 0x2, !P6 ;  /* 0x000000020000780c */ /* 0x000fe200077c5670 */
[----:B------:R-:W-:Y:S01]  /*0c90*/  NOP ;  /* 0x0000000000007918 */ /* 0x000fe20000000000 */
[----:B------:R-:W-:Y:S01]  /*0ca0*/  LOP3.LUT R8, R73, 0x1f, RZ, 0xc0, !PT ;  /* 0x0000001f49087812 */ /* 0x000fe200078ec0ff */
[----:B------:R-:W-:Y:S02]  /*0cb0*/  UISETP.NE.AND UP5, UPT, UR4, 0x2, UPT ;  /* 0x000000020400788c */ /* 0x000fe4000bfa5270 */
[----:B------:R-:W-:Y:S02]  /*0cc0*/  UISETP.NE.AND UP4, UPT, UR4, URZ, UPT ;  /* 0x000000ff0400728c */ /* 0x000fe4000bf85270 */
[----:B---3--:R-:W-:-:S09]  /*0cd0*/  UISETP.EQ.U32.AND UP1, UPT, UR5, 0x1, UPT ;  /* 0x000000010500788c */ /* 0x008fd2000bf22070 */
[----:B------:R-:W-:Y:S05]  /*0ce0*/  BRA.U !UP1, `(.L_x_15) ;  /* 0x0000000109087547 */ /* 0x000fea000b800000 */
[----:B-12-4-:R-:W-:Y:S01]  /*0cf0*/  UCGABAR_ARV ;  /* 0x00000000000079c7 */ /* 0x016fe20008000000 */
[----:B------:R-:W-:Y:S05]  /*0d00*/  BRA `(.L_x_16) ;  /* 0x0000000000047947 */ /* 0x000fea0003800000 */
.L_x_15:
[----:B-12-4-:R-:W-:Y:S01]  /*0d10*/  NOP ;  /* 0x0000000000007918 */ /* 0x016fe20000000000 */
.L_x_16:
[----:B------:R-:W1:Y:S01]  /*0d20*/  S2R R19, SR_CTAID.Y ;  /* 0x0000000000137919 */ /* 0x000e620000002600 */
[----:B------:R-:W2:Y:S01]  /*0d30*/  S2UR UR6, SR_CTAID.X ;  /* 0x00000000000679c3 */ /* 0x000ea20000002500 */
[----:B------:R-:W-:-:S05]  /*0d40*/  CS2R.32 R64, SR_CgaSize ;  /* 0x0000000000407805 */ /* 0x000fca0000008a00 */
[----:B------:R-:W-:-:S05]  /*0d50*/  IMAD R64, R64, -0xa0, RZ ;  /* 0xffffff6040407824 */ /* 0x000fca00078e02ff */
[----:B------:R-:W-:-:S14]  /*0d60*/  R2UR UR7, R64 ;  /* 0x00000000400772ca */ /* 0x000fdc00000e0000 */
[----:B------:R-:W3:Y:S01]  /*0d70*/  LDCU UR7, c[0x0][UR7+0x2b0] ;  /* 0x00005600070777ac */ /* 0x000ee20008000800 */
[----:B------:R-:W-:-:S05]  /*0d80*/  CS2R.32 R64, SR_CgaSize ;  /* 0x0000000000407805 */ /* 0x000fca0000008a00 */
[----:B------:R-:W-:-:S05]  /*0d90*/  IMAD R64, R64, -0xa0, RZ ;  /* 0xffffff6040407824 */ /* 0x000fca00078e02ff */
[----:B------:R-:W-:-:S14]  /*0da0*/  R2UR UR5, R64 ;  /* 0x00000000400572ca */ /* 0x000fdc00000e0000 */
[----:B------:R-:W4:Y:S01]  /*0db0*/  LDCU UR5, c[0x0][UR5+0x2b4] ;  /* 0x00005680050577ac */ /* 0x000f220008000800 */
[----:B------:R-:W-:-:S05]  /*0dc0*/  CS2R.32 R0, SR_CgaSize ;  /* 0x0000000000007805 */ /* 0x000fca0000008a00 */
[----:B------:R-:W-:-:S06]  /*0dd0*/  IMAD R0, R0, -0xa0, RZ ;  /* 0xffffff6000007824 */ /* 0x000fcc00078e02ff */
[----:B------:R-:W4:Y:S01]  /*0de0*/  LDC R0, c[0x0][R0+0x2a4] ;  /* 0x0000a90000007b82 */ /* 0x000f220000000800 */
[----:B------:R-:W-:Y:S02]  /*0df0*/  USHF.L.U32 UR34, UR48, 0xb, URZ ;  /* 0x0000000b30227899 */ /* 0x000fe400080006ff */
[----:B------:R-:W-:Y:S02]  /*0e00*/  USHF.L.U32 UR30, UR48, 0x5, URZ ;  /* 0x00000005301e7899 */ /* 0x000fe400080006ff */
[----:B------:R-:W-:Y:S02]  /*0e10*/  ULOP3.LUT UR34, UR34, 0x800, URZ, 0xc0, !UPT ;  /* 0x0000080022227892 */ /* 0x000fe4000f8ec0ff */
[----:B------:R-:W-:Y:S01]  /*0e20*/  ULOP3.LUT UR30, UR30, 0x20, URZ, 0xc0, !UPT ;  /* 0x000000201e1e7892 */ /* 0x000fe2000f8ec0ff */
[----:B------:R-:W4:Y:S01]  /*0e30*/  LDC R11, c[0x0][0xb24] ;  /* 0x0002c900ff0b7b82 */ /* 0x000f220000000800 */
[----:B------:R-:W-:Y:S01]  /*0e40*/  UISETP.NE.AND UP2, UPT, UR4, 0x2, UPT ;  /* 0x000000020400788c */ /* 0x000fe2000bf45270 */
[----:B--2---:R-:W-:-:S02]  /*0e50*/  I2FP.F32.U32 R64, UR6 ;  /* 0x0000000600407c45 */ /* 0x004fc40008201000 */
[----:B------:R-:W-:-:S05]  /*0e60*/  CS2R.32 R3, SR_CgaSize ;  /* 0x0000000000037805 */ /* 0x000fca0000008a00 */
[----:B------:R-:W-:-:S06]  /*0e70*/  IMAD R3, R3, -0xa0, RZ ;  /* 0xffffff6003037824 */ /* 0x000fcc00078e02ff */
[----:B------:R-:W2:Y:S01]  /*0e80*/  LDC R3, c[0x0][R3+0x2a0] ;  /* 0x0000a80003037b82 */ /* 0x000ea20000000800 */
[----:B------:R-:W-:Y:S01]  /*0e90*/  MOV R21, UR6 ;  /* 0x0000000600157c02 */ /* 0x000fe20008000f00 */
[----:B---3--:R-:W-:Y:S01]  /*0ea0*/  FMUL R64, R64, UR7 ;  /* 0x0000000740407c20 */ /* 0x008fe20008400000 */
[----:B-1----:R-:W-:-:S05]  /*0eb0*/  I2FP.F32.U32 R2, R19 ;  /* 0x0000001300027245 */ /* 0x002fca0000201000 */
[----:B------:R-:W1:Y:S01]  /*0ec0*/  S2UR UR45, SR_CTAID.Z ;  /* 0x00000000002d79c3 */ /* 0x000e620000002700 */
[----:B------:R-:W3:Y:S01]  /*0ed0*/  F2I.U32.TRUNC.NTZ R64, R64 ;  /* 0x0000004000407305 */ /* 0x000ee2000020f000 */
[----:B----4-:R-:W-:Y:S01]  /*0ee0*/  FMUL R2, R2, UR5 ;  /* 0x0000000502027c20 */ /* 0x010fe20008400000 */
[----:B------:R-:W4:Y:S01]  /*0ef0*/  LDCU UR5, c[0x0][0xb30] ;  /* 0x00016600ff0577ac */ /* 0x000f220008000800 */
[----:B------:R-:W-:-:S04]  /*0f00*/  ISETP.GE.AND P0, PT, R11, 0x1, PT ;  /* 0x000000010b00780c */ /* 0x000fc80003f06270 */
[----:B------:R-:W1:Y:S01]  /*0f10*/  LDC R26, c[0x0][0xb24] ;  /* 0x0002c900ff1a7b82 */ /* 0x000e620000000800 */
[----:B------:R-:W4:Y:S01]  /*0f20*/  F2I.U32.TRUNC.NTZ R58, R2 ;  /* 0x00000002003a7305 */ /* 0x000f22000020f000 */
[----:B---3--:R-:W-:-:S05]  /*0f30*/  IADD3 R64, PT, PT, -R64, RZ, RZ ;  /* 0x000000ff40407210 */ /* 0x008fca0007ffe1ff */
[----:B--2---:R-:W-:Y:S01]  /*0f40*/  IMAD R64, R3, R64, UR6 ;  /* 0x0000000603407e24 */ /* 0x004fe2000f8e0240 */
[----:B----4-:R-:W-:-:S05]  /*0f50*/  IADD3 R58, PT, PT, -R58, RZ, RZ ;  /* 0x000000ff3a3a7210 */ /* 0x010fca0007ffe1ff */
[----:B------:R-:W-:Y:S01]  /*0f60*/  IMAD R58, R0, R58, R19 ;  /* 0x0000003a003a7224 */ /* 0x000fe200078e0213 */
[----:B------:R-:W-:Y:S01]  /*0f70*/  PRMT R0, RZ, 0x7610, R0 ;  /* 0x00007610ff007816 */ /* 0x000fe20000000000 */
[----:B------:R-:W-:Y:S06]  /*0f80*/  BRA.U UP4, `(.L_x_17) ;  /* 0x0000000104207547 */ /* 0x000fec000b800000 */
[C---:B------:R-:W-:Y:S02]  /*0f90*/  ISETP.NE.AND P3, PT, R58.reuse, RZ, PT ;  /* 0x000000ff3a00720c */ /* 0x040fe40003f65270 */
[----:B------:R-:W-:Y:S02]  /*0fa0*/  ISETP.NE.AND P1, PT, R58, RZ, PT ;  /* 0x000000ff3a00720c */ /* 0x000fe40003f25270 */
[C---:B------:R-:W-:Y:S02]  /*0fb0*/  ISETP.NE.AND P2, PT, R64.reuse, 0x1, PT ;  /* 0x000000014000780c */ /* 0x040fe40003f45270 */
[----:B------:R-:W-:Y:S02]  /*0fc0*/  SEL R0, RZ, 0x2, P3 ;  /* 0x00000002ff007807 */ /* 0x000fe40001800000 */
[----:B------:R-:W-:Y:S02]  /*0fd0*/  ISETP.EQ.OR P1, PT, R64, RZ, !P1 ;  /* 0x000000ff4000720c */ /* 0x000fe40004f22670 */
[----:B------:R-:W-:-:S02]  /*0fe0*/  SEL R0, R0, 0x2, P2 ;  /* 0x0000000200007807 */ /* 0x000fc40001000000 */
[----:B------:R-:W-:-:S05]  /*0ff0*/  SEL R3, RZ, 0x1, !P1 ;  /* 0x00000001ff037807 */ /* 0x000fca0004800000 */
[----:B------:R-:W-:Y:S02]  /*1000*/  IMAD.IADD R0, R3, 0x1, R0 ;  /* 0x0000000103007824 */ /* 0x000fe400078e0200 */
.L_x_17:
[----:B------:R-:W-:Y:S05]  /*1010*/  @!P0 BRA `(.L_x_18) ;  /* 0x0000000000b88947 */ /* 0x000fea0003800000 */
[----:B------:R-:W2:Y:S01]  /*1020*/  LDC.64 R4, c[0x0][0xb18] ;  /* 0x0002c600ff047b82 */ /* 0x000ea20000000a00 */
[----:B------:R-:W-:-:S07]  /*1030*/  ISETP.NE.AND P0, PT, R11, 0x1, PT ;  /* 0x000000010b00780c */ /* 0x000fce0003f05270 */
[----:B------:R-:W3:Y:S08]  /*1040*/  LDC R10, c[0x0][0xb0c] ;  /* 0x0002c300ff0a7b82 */ /* 0x000ef00000000800 */
[----:B------:R-:W4:Y:S08]  /*1050*/  LDC R13, c[0x0][0x370] ;  /* 0x0000dc00ff0d7b82 */ /* 0x000f300000000800 */
[----:B------:R-:W1:Y:S01]  /*1060*/  LDC R12, c[0x0][0x374] ;  /* 0x0000dd00ff0c7b82 */ /* 0x000e620000000800 */
[----:B--2---:R-:W-:-:S07]  /*1070*/  ISETP.NE.AND P1, PT, R4, 0x1, PT ;  /* 0x000000010400780c */ /* 0x004fce0003f25270 */
[----:B------:R-:W4:Y:S01]  /*1080*/  LDC.64 R6, c[0x0][0xb10] ;  /* 0x0002c400ff067b82 */ /* 0x000f220000000a00 */
[----:B---3--:R-:W-:-:S07]  /*1090*/  ISETP.NE.AND P2, PT, R10, 0x1, PT ;  /* 0x000000010a00780c */ /* 0x008fce0003f45270 */
[----:B------:R-:W2:Y:S08]  /*10a0*/  LDC R9, c[0x0][0xb20] ;  /* 0x0002c800ff097b82 */ /* 0x000eb00000000800 */
[----:B------:R-:W3:Y:S01]  /*10b0*/  LDC.64 R2, c[0x0][0xb28] ;  /* 0x0002ca00ff027b82 */ /* 0x000ee20000000a00 */
[----:B-1----:R-:W-:-:S04]  /*10c0*/  IMAD.HI.U32 R14, R12, R5, RZ ;  /* 0x000000050c0e7227 */ /* 0x002fc800078e00ff */
[----:B----4-:R-:W-:-:S04]  /*10d0*/  IMAD.HI.U32 R16, R13, R6, RZ ;  /* 0x000000060d107227 */ /* 0x010fc800078e00ff */
[----:B------:R-:W-:Y:S01]  /*10e0*/  IMAD.HI.U32 R18, R21, R6, RZ ;  /* 0x0000000615127227 */ /* 0x000fe200078e00ff */
[----:B------:R-:W-:Y:S02]  /*10f0*/  @P2 SHF.R.U32.HI R13, RZ, R7, R16 ;  /* 0x00000007ff0d2219 */ /* 0x000fe40000011610 */
[----:B--2---:R-:W-:Y:S01]  /*1100*/  @P1 SHF.R.U32.HI R12, RZ, R9, R14 ;  /* 0x00000009ff0c1219 */ /* 0x004fe2000001160e */
[----:B------:R-:W-:Y:S01]  /*1110*/  IMAD.HI.U32 R16, R19, R5, RZ ;  /* 0x0000000513107227 */ /* 0x000fe200078e00ff */
[----:B------:R-:W-:-:S04]  /*1120*/  SHF.R.U32.HI R18, RZ, R7, R18 ;  /* 0x00000007ff127219 */ /* 0x000fc80000011612 */
[----:B------:R-:W-:Y:S01]  /*1130*/  SHF.R.U32.HI R16, RZ, R9, R16 ;  /* 0x00000009ff107219 */ /* 0x000fe20000011610 */
[----:B---3--:R-:W-:Y:S01]  /*1140*/  IMAD.HI.U32 R14, R12, R2, RZ ;  /* 0x000000020c0e7227 */ /* 0x008fe200078e00ff */
[----:B------:R-:W-:Y:S02]  /*1150*/  SEL R7, R21, R18, !P2 ;  /* 0x0000001215077207 */ /* 0x000fe40005000000 */
[----:B------:R-:W-:Y:S01]  /*1160*/  SEL R5, R19, R16, !P1 ;  /* 0x0000001013057207 */ /* 0x000fe20004800000 */
[----:B------:R-:W-:Y:S01]  /*1170*/  IMAD.HI.U32 R6, R13, R2, RZ ;  /* 0x000000020d067227 */ /* 0x000fe200078e00ff */
[-C--:B------:R-:W-:Y:S02]  /*1180*/  @P0 SHF.R.U32.HI R12, RZ, R3.reuse, R14 ;  /* 0x00000003ff0c0219 */ /* 0x080fe4000001160e */
[----:B------:R-:W-:Y:S02]  /*1190*/  IADD3 R9, PT, PT, -R5, RZ, RZ ;  /* 0x000000ff05097210 */ /* 0x000fe40007ffe1ff */
[----:B------:R-:W-:Y:S01]  /*11a0*/  @P0 SHF.R.U32.HI R13, RZ, R3, R6 ;  /* 0x00000003ff0d0219 */ /* 0x000fe20000011606 */
[----:B------:R-:W-:-:S02]  /*11b0*/  IMAD R12, R12, R11, RZ ;  /* 0x0000000b0c0c7224 */ /* 0x000fc400078e02ff */
[----:B------:R-:W-:Y:S02]  /*11c0*/  IMAD R9, R4, R9, R19 ;  /* 0x0000000904097224 */ /* 0x000fe400078e0213 */
[----:B------:R-:W-:Y:S01]  /*11d0*/  IMAD R6, R13, R11, RZ ;  /* 0x0000000b0d067224 */ /* 0x000fe200078e02ff */
[----:B------:R-:W-:-:S04]  /*11e0*/  ISETP.GE.AND P1, PT, R5, R12, PT ;  /* 0x0000000c0500720c */ /* 0x000fc80003f26270 */
[----:B------:R-:W-:Y:S01]  /*11f0*/  ISETP.GE.OR P1, PT, R7, R6, P1 ;  /* 0x000000060700720c */ /* 0x000fe20000f26670 */
[----:B------:R-:W-:-:S05]  /*1200*/  IMAD.HI.U32 R6, R5, R2, RZ ;  /* 0x0000000205067227 */ /* 0x000fca00078e00ff */
[----:B------:R-:W-:-:S04]  /*1210*/  SHF.R.U32.HI R6, RZ, R3, R6 ;  /* 0x00000003ff067219 */ /* 0x000fc80000011606 */
[----:B------:R-:W-:-:S03]  /*1220*/  SEL R6, R5, R6, !P0 ;  /* 0x0000000605067207 */ /* 0x000fc60004000000 */
[----:B------:R-:W-:Y:S01]  /*1230*/  @!P1 IMAD.HI.U32 R12, R7, R2, RZ ;  /* 0x00000002070c9227 */ /* 0x000fe200078e00ff */
[----:B------:R-:W-:-:S04]  /*1240*/  IADD3 R2, PT, PT, -R6, RZ, RZ ;  /* 0x000000ff06027210 */ /* 0x000fc80007ffe1ff */
[----:B------:R-:W-:Y:S01]  /*1250*/  @!P1 SHF.R.U32.HI R12, RZ, R3, R12 ;  /* 0x00000003ff0c9219 */ /* 0x000fe2000001160c */
[----:B------:R-:W-:-:S03]  /*1260*/  IMAD R2, R11, R2, R5 ;  /* 0x000000020b027224 */ /* 0x000fc600078e0205 */
[----:B------:R-:W-:-:S05]  /*1270*/  @!P1 SEL R3, R7, R12, !P0 ;  /* 0x0000000c07039207 */ /* 0x000fca0004000000 */
[--C-:B------:R-:W-:Y:S02]  /*1280*/  @!P1 IMAD.IADD R6, R6, 0x1, -R3.reuse ;  /* 0x0000000106069824 */ /* 0x100fe400078e0a03 */
[----:B------:R-:W-:Y:S01]  /*1290*/  @!P1 IMAD R3, R2, R13, R3 ;  /* 0x0000000d02039224 */ /* 0x000fe200078e0203 */
[----:B------:R-:W-:Y:S01]  /*12a0*/  IADD3 R2, PT, PT, -R7, RZ, RZ ;  /* 0x000000ff07027210 */ /* 0x000fe20007ffe1ff */
[----:B------:R-:W-:Y:S02]  /*12b0*/  @!P1 IMAD R5, R6, R11, R7 ;  /* 0x0000000b06059224 */ /* 0x000fe400078e0207 */
[----:B------:R-:W-:Y:S02]  /*12c0*/  @!P1 IMAD.MOV.U32 R7, RZ, RZ, R3 ;  /* 0x000000ffff079224 */ /* 0x000fe400078e0003 */
[----:B------:R-:W-:Y:S02]  /*12d0*/  IMAD R2, R10, R2, R21 ;  /* 0x000000020a027224 */ /* 0x000fe400078e0215 */
[----:B------:R-:W-:-:S02]  /*12e0*/  IMAD R19, R5, R4, R9 ;  /* 0x0000000405137224 */ /* 0x000fc400078e0209 */
[----:B------:R-:W-:Y:S02]  /*12f0*/  IMAD R21, R7, R10, R2 ;  /* 0x0000000a07157224 */ /* 0x000fe400078e0202 */
.L_x_18:
[----:B------:R-:W-:-:S09]  /*1300*/  UISETP.NE.AND UP3, UPT, UR5, 0x1, UPT ;  /* 0x000000010500788c */ /* 0x000fd2000bf65270 */
[----:B------:R-:W-:Y:S05]  /*1310*/  BRA.U UP3, `(.L_x_19) ;  /* 0x0000000103407547 */ /* 0x000fea000b800000 */
[----:B------:R-:W2:Y:S08]  /*1320*/  LDC.64 R4, c[0x0][0xb10] ;  /* 0x0002c400ff047b82 */ /* 0x000eb00000000a00 */
[----:B------:R-:W3:Y:S08]  /*1330*/  LDC.64 R2, c[0x0][0xb18] ;  /* 0x0002c600ff027b82 */ /* 0x000ef00000000a00 */
[----:B------:R-:W4:Y:S08]  /*1340*/  LDC R6, c[0x0][0xb20] ;  /* 0x0002c800ff067b82 */ /* 0x000f300000000800 */
[----:B------:R-:W1:Y:S01]  /*1350*/  LDC R10, c[0x0][0xb0c] ;  /* 0x0002c300ff0a7b82 */ /* 0x000e620000000800 */
[----:B--2---:R-:W-:-:S05]  /*1360*/  IMAD.HI.U32 R4, R21, R4, RZ ;  /* 0x0000000415047227 */ /* 0x004fca00078e00ff */
[----:B------:R-:W-:Y:S01]  /*1370*/  SHF.R.U32.HI R4, RZ, R5, R4 ;  /* 0x00000005ff047219 */ /* 0x000fe20000011604 */
[----:B---3--:R-:W-:Y:S01]  /*1380*/  IMAD.HI.U32 R3, R19, R3, RZ ;  /* 0x0000000313037227 */ /* 0x008fe200078e00ff */
[----:B------:R-:W-:-:S04]  /*1390*/  ISETP.NE.AND P0, PT, R2, 0x1, PT ;  /* 0x000000010200780c */ /* 0x000fc80003f05270 */
[----:B----4-:R-:W-:-:S04]  /*13a0*/  SHF.R.U32.HI R6, RZ, R6, R3 ;  /* 0x00000006ff067219 */ /* 0x010fc80000011603 */
[----:B------:R-:W-:Y:S02]  /*13b0*/  SEL R3, R19, R6, !P0 ;  /* 0x0000000613037207 */ /* 0x000fe40004000000 */
[----:B-1----:R-:W-:-:S04]  /*13c0*/  ISETP.NE.AND P1, PT, R10, 0x1, PT ;  /* 0x000000010a00780c */ /* 0x002fc80003f25270 */
[----:B------:R-:W-:-:S05]  /*13d0*/  SEL R4, R21, R4, !P1 ;  /* 0x0000000415047207 */ /* 0x000fca0004800000 */
[----:B------:R-:W-:Y:S02]  /*13e0*/  IMAD.IADD R5, R3, 0x1, -R4 ;  /* 0x0000000103057824 */ /* 0x000fe400078e0a04 */
[----:B------:R-:W-:Y:S02]  /*13f0*/  IMAD.IADD R3, R4, 0x1, -R3 ;  /* 0x0000000104037824 */ /* 0x000fe400078e0a03 */
[----:B------:R-:W-:Y:S02]  /*1400*/  IMAD R21, R5, R10, R21 ;  /* 0x0000000a05157224 */ /* 0x000fe400078e0215 */
[----:B------:R-:W-:Y:S02]  /*1410*/  IMAD R19, R3, R2, R19 ;  /* 0x0000000203137224 */ /* 0x000fe400078e0213 */
.L_x_19:
[----:B------:R-:W-:Y:S05]  /*1420*/  BRA.U !UP1, `(.L_x_20) ;  /* 0x00000001090c7547 */ /* 0x000fea000b800000 */
[----:B------:R-:W-:Y:S01]  /*1430*/  UCGABAR_WAIT ;  /* 0x0000000000007dc7 */ /* 0x000fe20008000000 */
[----:B------:R-:W-:Y:S01]  /*1440*/  CCTL.IVALL ;  /* 0x00000000ff00798f */ /* 0x000fe20002000000 */
[----:B------:R-:W-:Y:S05]  /*1450*/  BRA `(.L_x_21) ;  /* 0x0000000000047947 */ /* 0x000fea0003800000 */
.L_x_20:
[----:B------:R-:W-:Y:S06]  /*1460*/  BAR.SYNC.DEFER_BLOCKING 0x0 ;  /* 0x0000000000007b1d */ /* 0x000fec0000010000 */
.L_x_21:
[----:B------:R-:W-:Y:S05]  /*1470*/  BRA.U UP2, `(.L_x_22) ;  /* 0x0000001902dc7547 */ /* 0x000fea000b800000 */
[----:B------:R-:W2:Y:S01]  /*1480*/  LDCU UR48, c[0x0][0x390] ;  /* 0x00007200ff3077ac */ /* 0x000ea20008000800 */
[----:B------:R-:W3:Y:S01]  /*1490*/  LDC R2, c[0x0][0x5c0] ;  /* 0x00017000ff027b82 */ /* 0x000ee20000000800 */
[----:B------:R-:W-:Y:S01]  /*14a0*/  PLOP3.LUT P4, PT, PT, PT, UP6, 0x80, 0x8 ;  /* 0x000000000008781c */ /* 0x000fe20003f8f068 */
[----:B------:R-:W-:Y:S01]  /*14b0*/  IMAD.MOV.U32 R10, RZ, RZ, 0x1 ;  /* 0x00000001ff0a7424 */ /* 0x000fe200078e00ff */
[----:B------:R-:W-:Y:S01]  /*14c0*/  UISETP.NE.AND UP0, UPT, UR4, URZ, UPT ;  /* 0x000000ff0400728c */ /* 0x000fe2000bf05270 */
[----:B------:R-:W-:Y:S01]  /*14d0*/  ISETP.EQ.OR P5, PT, R8, RZ, P6 ;  /* 0x000000ff0800720c */ /* 0x000fe200037a2670 */
[----:B-1----:R-:W-:Y:S01]  /*14e0*/  USEL UR45, URZ, 0x1, UP5 ;  /* 0x00000001ff2d7887 */ /* 0x002fe2000a800000 */
[----:B------:R-:W-:Y:S01]  /*14f0*/  PLOP3.LUT P4, PT, P4, PT, PT, 0x8, 0x80 ;  /* 0x000000000080781c */ /* 0x000fe2000278e170 */
[----:B------:R-:W-:Y:S01]  /*1500*/  IMAD.MOV.U32 R8, RZ, RZ, RZ ;  /* 0x000000ffff087224 */ /* 0x000fe200078e00ff */
[----:B------:R-:W1:Y:S01]  /*1510*/  LDC R9, c[0x0][0x370] ;  /* 0x0000dc00ff097b82 */ /* 0x000e620000000800 */
[----:B------:R-:W4:Y:S01]  /*1520*/  LDCU.64 UR52, c[0x0][0x348] ;  /* 0x00006900ff3477ac */ /* 0x000f220008000a00 */
[----:B------:R-:W-:Y:S01]  /*1530*/  USEL UR45, UR45, 0x2, UP0 ;  /* 0x000000022d2d7887 */ /* 0x000fe20008000000 */
[----:B------:R-:W-:-:S05]  /*1540*/  UMOV UR46, URZ ;  /* 0x000000ff002e7c82 */ /* 0x000fca0008000000 */
[----:B------:R-:W1:Y:S01]  /*1550*/  LDC R0, c[0x0][0x374] ;  /* 0x0000dd00ff007b82 */ /* 0x000e620000000800 */
[----:B--2---:R-:W-:Y:S02]  /*1560*/  UIADD3 UR5, UPT, UPT, UR48, 0x3f, URZ ;  /* 0x0000003f30057890 */ /* 0x004fe4000fffe0ff */
[----:B------:R-:W-:Y:S02]  /*1570*/  UIADD3 UR4, UPT, UPT, UR48, -0x1, URZ ;  /* 0xffffffff30047890 */ /* 0x000fe4000fffe0ff */
[----:B------:R-:W-:Y:S02]  /*1580*/  USHF.R.S32.HI UR50, URZ, 0x1f, UR5 ;  /* 0x0000001fff327899 */ /* 0x000fe40008011405 */
[----:B------:R-:W-:Y:S01]  /*1590*/  UISETP.GE.U32.AND UP2, UPT, UR4, -0x7f, UPT ;  /* 0xffffff810400788c */ /* 0x000fe2000bf46070 */
[----:B---3--:R-:W-:Y:S01]  /*15a0*/  VIADD R2, R2, 0x7f ;  /* 0x0000007f02027836 */ /* 0x008fe20000000000 */
[----:B------:R-:W-:Y:S02]  /*15b0*/  ULEA.HI UR50, UR50, UR5, URZ, 0x6 ;  /* 0x0000000532327291 */ /* 0x000fe4000f8f30ff */
[----:B------:R-:W-:-:S02]  /*15c0*/  UIADD3 UR48, UPT, UPT, UR48, 0x7e, URZ ;  /* 0x0000007e30307890 */ /* 0x000fc4000fffe0ff */
[----:B------:R-:W-:Y:S01]  /*15d0*/  USHF.R.S32.HI UR50, URZ, 0x6, UR50 ;  /* 0x00000006ff327899 */ /* 0x000fe20008011432 */
[----:B------:R-:W-:-:S03]  /*15e0*/  SHF.R.S32.HI R3, RZ, 0x1f, R2 ;  /* 0x0000001fff037819 */ /* 0x000fc60000011402 */
[----:B------:R-:W-:Y:S01]  /*15f0*/  UISETP.LT.U32.AND UP1, UPT, UR50, 0x8, UPT ;  /* 0x000000083200788c */ /* 0x000fe2000bf21070 */
[----:B------:R-:W-:-:S03]  /*1600*/  LEA.HI R12, R3, R2, RZ, 0x7 ;  /* 0x00000002030c7211 */ /* 0x000fc600078f38ff */
[----:B------:R-:W-:Y:S01]  /*1610*/  USEL UR49, UR50, 0x8, UP1 ;  /* 0x0000000832317887 */ /* 0x000fe20008800000 */
[----:B------:R-:W-:-:S03]  /*1620*/  SHF.R.S32.HI R12, RZ, 0x7, R12 ;  /* 0x00000007ff0c7819 */ /* 0x000fc6000001140c */
[----:B------:R-:W-:Y:S02]  /*1630*/  UIADD3 UR44, UPT, UPT, UR49, -0x1, URZ ;  /* 0xffffffff312c7890 */ /* 0x000fe4000fffe0ff */
[----:B------:R-:W-:Y:S02]  /*1640*/  @UP2 UIADD3 UR44, UPT, UPT, UR49, URZ, URZ ;  /* 0x000000ff312c2290 */ /* 0x000fe4000fffe0ff */
[----:B------:R-:W-:Y:S02]  /*1650*/  UIADD3 UR47, UPT, UPT, UR50, -UR49, URZ ;  /* 0x80000031322f7290 */ /* 0x000fe4000fffe0ff */
[----:B-1--4-:R-:W-:-:S12]  /*1660*/  UIADD3 UR44, UPT, UPT, UR44, 0x1, URZ ;  /* 0x000000012c2c7890 */ /* 0x012fd8000fffe0ff */
.L_x_40:
[-C--:B------:R-:W-:Y:S01]  /*1670*/  IABS R7, R12.reuse ;  /* 0x0000000c00077213 */ /* 0x080fe20000000000 */
[----:B-1----:R-:W1:Y:S01]  /*1680*/  LDC R4, c[0x0][0x5c4] ;  /* 0x00017100ff047b82 */ /* 0x002e620000000800 */
[----:B------:R-:W-:Y:S01]  /*1690*/  IMAD.MOV.U32 R14, RZ, RZ, RZ ;  /* 0x000000ffff0e7224 */ /* 0x000fe200078e00ff */
[----:B------:R-:W-:Y:S01]  /*16a0*/  IABS R3, R19 ;  /* 0x0000001300037213 */ /* 0x000fe20000000000 */
[----:B------:R-:W2:Y:S01]  /*16b0*/  I2F.RP R16, R7 ;  /* 0x0000000700107306 */ /* 0x000ea20000209400 */
[----:B------:R-:W-:Y:S01]  /*16c0*/  IABS R2, R12 ;  /* 0x0000000c00027213 */ /* 0x000fe20000000000 */
[----:B------:R-:W-:Y:S01]  /*16d0*/  UMOV UR4, 0x400 ;  /* 0x0000040000047882 */ /* 0x000fe20000000000 */
[----:B------:R-:W-:Y:S01]  /*16e0*/  UISETP.GE.U32.AND UP0, UPT, UR48, 0x7f, UPT ;  /* 0x0000007f3000788c */ /* 0x000fe2000bf06070 */
[----:B------:R-:W-:Y:S01]  /*16f0*/  R2UR UR38, R21 ;  /* 0x00000000152672ca */ /* 0x000fe200000e0000 */
[----:B------:R-:W3:Y:S01]  /*1700*/  S2UR UR35, SR_CgaCtaId ;  /* 0x00000000002379c3 */ /* 0x000ee20000008800 */
[----:B------:R-:W-:Y:S01]  /*1710*/  IADD3 R2, PT, PT, RZ, -R2, RZ ;  /* 0x80000002ff027210 */ /* 0x000fe20007ffe0ff */
[----:B------:R-:W-:Y:S01]  /*1720*/  UMOV UR31, URZ ;  /* 0x000000ff001f7c82 */ /* 0x000fe20008000000 */
[----:B--2---:R-:W2:Y:S09]  /*1730*/  MUFU.RCP R15, R16 ;  /* 0x00000010000f7308 */ /* 0x004eb20000001000 */
[----:B------:R-:W-:Y:S01]  /*1740*/  USHF.L.U32 UR38, UR38, 0x6, URZ ;  /* 0x0000000626267899 */ /* 0x000fe200080006ff */
[----:B-1----:R-:W-:Y:S01]  /*1750*/  IABS R5, R4 ;  /* 0x0000000400057213 */ /* 0x002fe20000000000 */
[----:B---3--:R-:W-:Y:S01]  /*1760*/  ULEA UR35, UR35, UR4, 0x18 ;  /* 0x0000000423237291 */ /* 0x008fe2000f8ec0ff */
[----:B--2---:R-:W-:-:S03]  /*1770*/  VIADD R15, R15, 0xffffffe ;  /* 0x0ffffffe0f0f7836 */ /* 0x004fc60000000000 */
[----:B------:R-:W-:-:S03]  /*1780*/  ULEA UR4, UR46, UR35, 0x3 ;  /* 0x000000232e047291 */ /* 0x000fc6000f8e18ff */
[----:B------:R-:W1:Y:S02]  /*1790*/  F2I.FTZ.U32.TRUNC.NTZ R15, R15 ;  /* 0x0000000f000f7305 */ /* 0x000e64000021f000 */
[----:B-1----:R-:W-:-:S04]  /*17a0*/  IMAD.MOV R6, RZ, RZ, -R15 ;  /* 0x000000ffff067224 */ /* 0x002fc800078e0a0f */
[----:B------:R-:W-:-:S04]  /*17b0*/  IMAD R6, R6, R7, RZ ;  /* 0x0000000706067224 */ /* 0x000fc800078e02ff */
[----:B------:R-:W-:Y:S02]  /*17c0*/  IMAD.HI.U32 R14, R15, R6, R14 ;  /* 0x000000060f0e7227 */ /* 0x000fe400078e000e */
[----:B------:R-:W1:Y:S04]  /*17d0*/  I2F.RP R6, R5 ;  /* 0x0000000500067306 */ /* 0x000e680000209400 */
[----:B------:R-:W-:-:S04]  /*17e0*/  IMAD.HI.U32 R14, R14, R3, RZ ;  /* 0x000000030e0e7227 */ /* 0x000fc800078e00ff */
[----:B------:R-:W-:-:S05]  /*17f0*/  IMAD R2, R14, R2, R3 ;  /* 0x000000020e027224 */ /* 0x000fca00078e0203 */
[----:B------:R-:W-:Y:S01]  /*1800*/  ISETP.GT.U32.AND P1, PT, R7, R2, PT ;  /* 0x000000020700720c */ /* 0x000fe20003f24070 */
[----:B-1----:R-:W1:-:S12]  /*1810*/  MUFU.RCP R6, R6 ;  /* 0x0000000600067308 */ /* 0x002e580000001000 */
[----:B------:R-:W-:Y:S01]  /*1820*/  @!P1 IMAD.IADD R2, R2, 0x1, -R7 ;  /* 0x0000000102029824 */ /* 0x000fe200078e0a07 */
[----:B------:R-:W-:Y:S02]  /*1830*/  @!P1 IADD3 R14, PT, PT, R14, 0x1, RZ ;  /* 0x000000010e0e9810 */ /* 0x000fe40007ffe0ff */
[----:B------:R-:W-:Y:S02]  /*1840*/  ISETP.NE.AND P1, PT, R12, RZ, PT ;  /* 0x000000ff0c00720c */ /* 0x000fe40003f25270 */
[----:B----4-:R-:W-:Y:S01]  /*1850*/  ISETP.GE.U32.AND P2, PT, R2, R7, PT ;  /* 0x000000070200720c */ /* 0x010fe20003f46070 */
[----:B-1----:R-:W-:Y:S01]  /*1860*/  VIADD R15, R6, 0xffffffe ;  /* 0x0ffffffe060f7836 */ /* 0x002fe20000000000 */
[----:B------:R-:W-:-:S04]  /*1870*/  LOP3.LUT R2, R19, R12, RZ, 0x3c, !PT ;  /* 0x0000000c13027212 */ /* 0x000fc800078e3cff */
[----:B------:R-:W-:Y:S01]  /*1880*/  ISETP.GE.AND P0, PT, R2, RZ, PT ;  /* 0x000000ff0200720c */ /* 0x000fe20003f06270 */
[----:B------:R-:W1:Y:S01]  /*1890*/  F2I.FTZ.U32.TRUNC.NTZ R15, R15 ;  /* 0x0000000f000f7305 */ /* 0x000e62000021f000 */
[----:B------:R-:W-:-:S05]  /*18a0*/  SHF.L.U32 R2, R10, 0x1f, RZ ;  /* 0x0000001f0a027819 */ /* 0x000fca00000006ff */
[----:B------:R-:W-:Y:S01]  /*18b0*/  @P2 VIADD R14, R14, 0x1 ;  /* 0x000000010e0e2836 */ /* 0x000fe20000000000 */
[----:B------:R2:W3:Y:S03]  /*18c0*/  SYNCS.PHASECHK.TRANS64.TRYWAIT P2, [UR4+0x40], R2 ;  /* 0x00004002ff0075a7 */ /* 0x0004e60008041104 */
[----:B------:R-:W-:Y:S02]  /*18d0*/  IMAD.MOV.U32 R7, RZ, RZ, R14 ;  /* 0x000000ffff077224 */ /* 0x000fe400078e000e */
[----:B------:R-:W-:Y:S02]  /*18e0*/  IMAD.MOV.U32 R14, RZ, RZ, RZ ;  /* 0x000000ffff0e7224 */ /* 0x000fe400078e00ff */
[----:B------:R-:W-:Y:S01]  /*18f0*/  @!P0 IMAD.MOV R7, RZ, RZ, -R7 ;  /* 0x000000ffff078224 */ /* 0x000fe200078e0a07 */
[----:B-1----:R-:W-:Y:S02]  /*1900*/  IADD3 R3, PT, PT, RZ, -R15, RZ ;  /* 0x8000000fff037210 */ /* 0x002fe40007ffe0ff */
[----:B------:R-:W-:-:S03]  /*1910*/  @!P1 LOP3.LUT R7, RZ, R12, RZ, 0x33, !PT ;  /* 0x0000000cff079212 */ /* 0x000fc600078e33ff */
[----:B------:R-:W-:Y:S01]  /*1920*/  IMAD R17, R3, R5, RZ ;  /* 0x0000000503117224 */ /* 0x000fe200078e02ff */
[----:B------:R-:W-:-:S03]  /*1930*/  IABS R3, R7 ;  /* 0x0000000700037213 */ /* 0x000fc60000000000 */
[----:B------:R-:W-:-:S06]  /*1940*/  IMAD.HI.U32 R14, R15, R17, R14 ;  /* 0x000000110f0e7227 */ /* 0x000fcc00078e000e */
[----:B------:R-:W-:-:S05]  /*1950*/  IMAD.HI.U32 R14, R14, R3, RZ ;  /* 0x000000030e0e7227 */ /* 0x000fca00078e00ff */
[----:B------:R-:W-:-:S05]  /*1960*/  IADD3 R6, PT, PT, -R14, RZ, RZ ;  /* 0x000000ff0e067210 */ /* 0x000fca0007ffe1ff */
[----:B------:R-:W-:Y:S02]  /*1970*/  IMAD R6, R5, R6, R3 ;  /* 0x0000000605067224 */ /* 0x000fe400078e0203 */
[----:B------:R-:W-:-:S03]  /*1980*/  IMAD.MOV R3, RZ, RZ, -R7 ;  /* 0x000000ffff037224 */ /* 0x000fc600078e0a07 */
[----:B------:R-:W-:Y:S01]  /*1990*/  ISETP.GT.U32.AND P1, PT, R5, R6, PT ;  /* 0x000000060500720c */ /* 0x000fe20003f24070 */
[----:B------:R-:W-:-:S05]  /*19a0*/  IMAD R3, R12, R3, R19 ;  /* 0x000000030c037224 */ /* 0x000fca00078e0213 */
[----:B------:R-:W-:-:S07]  /*19b0*/  R2UR UR26, R3 ;  /* 0x00000000031a72ca */ /* 0x000fce00000e0000 */
[----:B------:R-:W-:Y:S01]  /*19c0*/  @!P1 IMAD.IADD R6, R6, 0x1, -R5 ;  /* 0x0000000106069824 */ /* 0x000fe200078e0a05 */
[----:B------:R-:W-:Y:S02]  /*19d0*/  @!P1 IADD3 R14, PT, PT, R14, 0x1, RZ ;  /* 0x000000010e0e9810 */ /* 0x000fe40007ffe0ff */
[----:B------:R-:W-:Y:S02]  /*19e0*/  ISETP.NE.AND P1, PT, R4, RZ, PT ;  /* 0x000000ff0400720c */ /* 0x000fe40003f25270 */
[----:B------:R-:W-:Y:S01]  /*19f0*/  ISETP.GE.U32.AND P3, PT, R6, R5, PT ;  /* 0x000000050600720c */ /* 0x000fe20003f66070 */
[----:B------:R-:W-:Y:S01]  /*1a00*/  USHF.L.U32 UR26, UR26, 0x7, URZ ;  /* 0x000000071a1a7899 */ /* 0x000fe200080006ff */
[----:B------:R-:W-:-:S04]  /*1a10*/  LOP3.LUT R5, R7, R4, RZ, 0x3c, !PT ;  /* 0x0000000407057212 */ /* 0x000fc800078e3cff */
[----:B------:R-:W-:-:S07]  /*1a20*/  ISETP.GE.AND P0, PT, R5, RZ, PT ;  /* 0x000000ff0500720c */ /* 0x000fce0003f06270 */
[----:B------:R-:W-:-:S06]  /*1a30*/  @P3 VIADD R14, R14, 0x1 ;  /* 0x000000010e0e3836 */ /* 0x000fcc0000000000 */
[----:B------:R-:W-:Y:S01]  /*1a40*/  @!P0 IMAD.MOV R14, RZ, RZ, -R14 ;  /* 0x000000ffff0e8224 */ /* 0x000fe200078e0a0e */
[----:B------:R-:W-:-:S04]  /*1a50*/  @!P1 LOP3.LUT R14, RZ, R4, RZ, 0x33, !PT ;  /* 0x00000004ff0e9212 */ /* 0x000fc800078e33ff */
[----:B------:R-:W-:-:S05]  /*1a60*/  IADD3 R3, PT, PT, -R14, RZ, RZ ;  /* 0x000000ff0e037210 */ /* 0x000fca0007ffe1ff */
[----:B------:R-:W-:Y:S01]  /*1a70*/  IMAD R7, R4, R3, R7 ;  /* 0x0000000304077224 */ /* 0x000fe200078e0207 */
[----:B--2---:R-:W-:Y:S06]  /*1a80*/  BRA.U !UP0, `(.L_x_23) ;  /* 0x00000005085c7547 */ /* 0x004fec000b800000 */
[----:B------:R-:W1:Y:S01]  /*1a90*/  LDC.64 R2, c[0x0][0x5d8] ;  /* 0x00017600ff027b82 */ /* 0x000e620000000a00 */
[----:B------:R-:W1:Y:S01]  /*1aa0*/  LDCU.64 UR6, c[0x0][0x5b0] ;  /* 0x0000b600ff0677ac */ /* 0x000e620008000a00 */
[----:B------:R-:W2:Y:S01]  /*1ab0*/  LDCU UR21, c[0x0][0x598] ;  /* 0x0000b300ff1577ac */ /* 0x000ea20008000800 */
[----:B------:R-:W4:Y:S01]  /*1ac0*/  LDCU UR20, c[0x0][0x58c] ;  /* 0x0000b180ff1477ac */ /* 0x000f220008000800 */
[----:B------:R-:W1:Y:S01]  /*1ad0*/  LDCU UR19, c[0x0][0x59c] ;  /* 0x0000b380ff1377ac */ /* 0x000e620008000800 */
[----:B------:R-:W1:Y:S01]  /*1ae0*/  LDCU UR18, c[0x0][0x5a0] ;  /* 0x0000b400ff1277ac */ /* 0x000e620008000800 */
[----:B------:R-:W1:Y:S02]  /*1af0*/  LDCU.64 UR16, c[0x0][0x590] ;  /* 0x0000b200ff1077ac */ /* 0x000e640008000a00 */
[----:B-1----:R-:W-:Y:S01]  /*1b00*/  IMAD R2, R7, UR6, R2 ;  /* 0x0000000607027c24 */ /* 0x002fe2000f8e0202 */
[----:B------:R-:W1:Y:S01]  /*1b10*/  LDCU.64 UR14, c[0x0][0x5b8] ;  /* 0x0000b700ff0e77ac */ /* 0x000e620008000a00 */
[----:B------:R-:W-:Y:S01]  /*1b20*/  IMAD R5, R14, UR7, R3 ;  /* 0x000000070e057c24 */ /* 0x000fe2000f8e0203 */
[----:B------:R-:W1:Y:S01]  /*1b30*/  LDCU.64 UR4, c[0x0][0x5d0] ;  /* 0x0000ba00ff0477ac */ /* 0x000e620008000a00 */
[----:B------:R-:W-:Y:S01]  /*1b40*/  UIADD3 UR10, UPT, UPT, UR26, 0x40, URZ ;  /* 0x000000401a0a7890 */ /* 0x000fe2000fffe0ff */
[----:B------:R-:W-:Y:S01]  /*1b50*/  UMOV UR22, URZ ;  /* 0x000000ff00167c82 */ /* 0x000fe20008000000 */
[----:B--2-4-:R-:W-:-:S10]  /*1b60*/  UMOV UR56, UR46 ;  /* 0x0000002e00387c82 */ /* 0x014fd40008000000 */
.L_x_29:
[----:B------:R-:W-:Y:S01]  /*1b70*/  @!P6 MOV R4, 0x6000 ;  /* 0x000060000004e802 */ /* 0x000fe20000000f00 */
[----:B------:R-:W-:Y:S01]  /*1b80*/  ULEA UR37, UR56, UR35, 0x3 ;  /* 0x0000002338257291 */ /* 0x000fe2000f8e18ff */
[----:B---34-:R-:W-:Y:S11]  /*1b90*/  @P2 BRA `(.L_x_24) ;  /* 0x00000000000c2947 */ /* 0x018ff60003800000 */
[----:B------:R-:W-:Y:S04]  /*1ba0*/  SHF.L.U32 R6, R10, 0x1f, RZ ;  /* 0x0000001f0a067819 */ /* 0x000fe800000006ff */
[----:B------:R-:W2:Y:S02]  /*1bb0*/  SYNCS.PHASECHK.TRANS64.TRYWAIT P0, [UR37+0x40], R6 ;  /* 0x00004006ff0075a7 */ /* 0x000ea40008001125 */
[----:B--2---:R-:W-:Y:S05]  /*1bc0*/  @!P0 BRA `(.L_x_25) ;  /* 0x0000007000308947 */ /* 0x004fea0003800000 */
.L_x_24:
[----:B------:R3:W-:Y:S01]  /*1bd0*/  @!P6 SYNCS.ARRIVE.TRANS64 RZ, [UR37], R4 ;  /* 0x00000004ffffe9a7 */ /* 0x0007e20008000025 */
[----:B------:R-:W-:Y:S04]  /*1be0*/  ULOP3.LUT UR6, UR45, 0x2, URZ, 0xfc, !UPT ;  /* 0x000000022d067892 */ /* 0x000fe8000f8efcff */
[----:B------:R-:W-:Y:S09]  /*1bf0*/  UISETP.NE.AND UP0, UPT, UR6, 0x2, UPT ;  /* 0x000000020600788c */ /* 0x000ff2000bf05270 */
[----:B------:R-:W-:Y:S05]  /*1c00*/  BRA.U UP0, `(.L_x_26) ;  /* 0x0000000100047547 */ /* 0x000fea000b800000 */
[----:B-1----:R-:W-:Y:S05]  /*1c10*/  BPT.TRAP 0x1 ;  /* 0x000000040000795c */ /* 0x002fea0000300000 */
.L_x_26:
[----:B------:R-:W-:Y:S04]  /*1c20*/  BSSY.RECONVERGENT B0, `(.L_x_27) ;  /* 0x0000003000007945 */ /* 0x000fe80003800200 */
[----:B------:R-:W-:Y:S05]  /*1c30*/  @P5 BRA `(.L_x_28) ;  /* 0x0000000000045947 */ /* 0x000fea0003800000 */
[----:B-1----:R-:W-:Y:S05]  /*1c40*/  BPT.TRAP 0x1 ;  /* 0x000000040000795c */ /* 0x002fea0000300000 */
.L_x_28:
[----:B-1----:R-:W-:Y:S05]  /*1c50*/  BSYNC.RECONVERGENT B0 ;  /* 0x0000000000007941 */ /* 0x002fea0003800200 */
.L_x_27:
[----:B------:R-:W-:Y:S01]  /*1c60*/  UIADD3 UR46, UPT, UPT, UR56, 0x1, URZ ;  /* 0x00000001382e7890 */ /* 0x000fe2000fffe0ff */
[----:B--2---:R-:W-:Y:S01]  /*1c70*/  IMAD.MOV.U32 R3, RZ, RZ, 0x3 ;  /* 0x00000003ff037424 */ /* 0x004fe200078e00ff */
[----:B------:R-:W-:Y:S02]  /*1c80*/  ELECT P0, URZ, PT ;  /* 0x0000000000ff782f */ /* 0x000fe40003800000 */
[----:B------:R-:W-:Y:S02]  /*1c90*/  UISETP.NE.AND UP0, UPT, UR46, 0x8, UPT ;  /* 0x000000082e00788c */ /* 0x000fe4000bf05270 */
[----:B------:R-:W-:Y:S02]  /*1ca0*/  USHF.L.U32 UR39, UR22, 0x6, URZ ;  /* 0x0000000616277899 */ /* 0x000fe400080006ff */
[----:B------:R-:W-:Y:S02]  /*1cb0*/  USEL UR9, URZ, 0x1, UP0 ;  /* 0x00000001ff097887 */ /* 0x000fe40008000000 */
[----:B------:R-:W-:Y:S02]  /*1cc0*/  USEL UR46, UR46, URZ, UP0 ;  /* 0x000000ff2e2e7287 */ /* 0x000fe40008000000 */
[----:B------:R-:W-:Y:S02]  /*1cd0*/  ULOP3.LUT UR6, UR39, UR30, URZ, 0xfc, !UPT ;  /* 0x0000001e27067292 */ /* 0x000fe4000f8efcff */
[----:B------:R-:W-:Y:S01]  /*1ce0*/  ULEA UR8, UR46, UR35, 0x3 ;  /* 0x000000232e087291 */ /* 0x000fe2000f8e18ff */
[----:B------:R-:W-:Y:S01]  /*1cf0*/  LOP3.LUT R10, R10, UR9, RZ, 0x3c, !PT ;  /* 0x000000090a0a7c12 */ /* 0x000fe2000f8e3cff */
[----:B------:R-:W-:Y:S01]  /*1d00*/  UIMAD.WIDE.U32 UR32, UR6, UR16, URZ ;  /* 0x00000010062072a5 */ /* 0x000fe2000f8e00ff */
[----:B---3--:R-:W-:Y:S01]  /*1d10*/  @P0 PRMT R4, R2, 0x40, R5 ;  /* 0x0000004002040816 */ /* 0x008fe20000000005 */
[----:B------:R-:W-:Y:S01]  /*1d20*/  UISETP.NE.AND UP2, UPT, UR20, 0x1, UPT ;  /* 0x000000011400788c */ /* 0x000fe2000bf45270 */
[----:B------:R-:W-:Y:S01]  /*1d30*/  SHF.L.U32 R6, R10, 0x1f, RZ ;  /* 0x0000001f0a067819 */ /* 0x000fe200000006ff */
[----:B------:R-:W-:Y:S01]  /*1d40*/  USHF.R.U32.HI UR7, URZ, UR17, UR33 ;  /* 0x00000011ff077299 */ /* 0x000fe20008011621 */
[----:B------:R-:W-:Y:S01]  /*1d50*/  @P0 R2UR UR9, R4 ;  /* 0x00000000040902ca */ /* 0x000fe200000e0000 */
[----:B------:R-:W-:Y:S01]  /*1d60*/  UIADD3 UR42, UP1, UPT, UR52, 0x80, URZ ;  /* 0x00000080342a7890 */ /* 0x000fe2000ff3e0ff */
[----:B------:R2:W4:Y:S01]  /*1d70*/  SYNCS.PHASECHK.TRANS64.TRYWAIT P2, [UR8+0x40], R6 ;  /* 0x00004006ff0075a7 */ /* 0x0005220008041108 */
[----:B------:R-:W-:Y:S01]  /*1d80*/  USEL UR7, UR6, UR7, !UP2 ;  /* 0x0000000706077287 */ /* 0x000fe2000d000000 */
[----:B------:R-:W-:Y:S01]  /*1d90*/  @P0 R2UR UR11, R3 ;  /* 0x00000000030b02ca */ /* 0x000fe200000e0000 */
[----:B------:R-:W-:Y:S02]  /*1da0*/  UISETP.NE.AND UP2, UPT, UR21, 0x1, UPT ;  /* 0x000000011500788c */ /* 0x000fe4000bf45270 */
[----:B------:R-:W-:Y:S02]  /*1db0*/  UIMAD.WIDE.U32 UR32, UR7, UR19, URZ ;  /* 0x00000013072072a5 */ /* 0x000fe4000f8e00ff */
[----:B------:R-:W-:Y:S02]  /*1dc0*/  USHF.L.U32 UR8, UR56, 0xd, URZ ;  /* 0x0000000d38087899 */ /* 0x000fe400080006ff */
[----:B------:R-:W-:Y:S02]  /*1dd0*/  USHF.R.U32.HI UR23, URZ, UR18, UR33 ;  /* 0x00000012ff177299 */ /* 0x000fe40008011621 */
[----:B------:R-:W-:Y:S01]  /*1de0*/  UIADD3 UR31, UPT, UPT, -UR7, URZ, URZ ;  /* 0x000000ff071f7290 */ /* 0x000fe2000fffe1ff */
[----:B------:R-:W-:Y:S01]  /*1df0*/  IMAD.U32 R4, RZ, RZ, UR9 ;  /* 0x00000009ff047e24 */ /* 0x000fe2000f8e00ff */
[----:B------:R-:W-:Y:S02]  /*1e00*/  USEL UR29, UR7, UR23, !UP2 ;  /* 0x00000017071d7287 */ /* 0x000fe4000d000000 */
[----:B------:R-:W-:Y:S01]  /*1e10*/  ULOP3.LUT UR12, UR8, UR34, URZ, 0xfc, !UPT ;  /* 0x00000022080c7292 */ /* 0x000fe2000f8efcff */
[----:B------:R-:W-:Y:S01]  /*1e20*/  IMAD.U32 R3, RZ, RZ, UR11 ;  /* 0x0000000bff037e24 */ /* 0x000fe2000f8e00ff */
[----:B------:R-:W-:Y:S02]  /*1e30*/  UIADD3.X UR43, UPT, UPT, URZ, UR53, URZ, UP1, !UPT ;  /* 0x00000035ff2b7290 */ /* 0x000fe40008ffe4ff */
[----:B------:R-:W-:Y:S02]  /*1e40*/  UIADD3 UR36, UPT, UPT, UR35, 0x4400, UR8 ;  /* 0x0000440023247890 */ /* 0x000fe4000fffe008 */
[----:B------:R-:W-:Y:S01]  /*1e50*/  UIADD3 UR23, UPT, UPT, -UR29, URZ, URZ ;  /* 0x000000ff1d177290 */ /* 0x000fe2000fffe1ff */
[----:B------:R-:W-:Y:S01]  /*1e60*/  @P0 PRMT R3, R4, 0x5410, R3 ;  /* 0x0000541004030816 */ /* 0x000fe20000000003 */
[----:B------:R-:W-:Y:S02]  /*1e70*/  UIMAD UR6, UR20, UR31, UR6 ;  /* 0x0000001f140672a4 */ /* 0x000fe4000f8e0206 */
[----:B------:R-:W-:Y:S01]  /*1e80*/  UIADD3 UR40, UP0, UPT, UR52, 0x180, URZ ;  /* 0x0000018034287890 */ /* 0x000fe2000ff1e0ff */
[----:B------:R-:W-:Y:S01]  /*1e90*/  @P0 R2UR UR51, R3 ;  /* 0x00000000033302ca */ /* 0x000fe200000e0000 */
[----:B------:R-:W-:Y:S02]  /*1ea0*/  ULEA UR8, UR12, UR35, 0x1 ;  /* 0x000000230c087291 */ /* 0x000fe4000f8e08ff */
[----:B------:R-:W-:Y:S02]  /*1eb0*/  UIMAD UR7, UR21, UR23, UR7 ;  /* 0x00000017150772a4 */ /* 0x000fe4000f8e0207 */
[----:B------:R-:W-:Y:S01]  /*1ec0*/  UIMAD UR27, UR6, UR14, UR4 ;  /* 0x0000000e061b72a4 */ /* 0x000fe2000f8e0204 */
[----:B------:R-:W-:Y:S01]  /*1ed0*/  UMOV UR54, 0x0 ;  /* 0x0000000000367882 */ /* 0x000fe20000000000 */
[----:B------:R-:W-:Y:S01]  /*1ee0*/  UMOV UR55, 0x10000000 ;  /* 0x1000000000377882 */ /* 0x000fe20000000000 */
[----:B------:R-:W-:Y:S01]  /*1ef0*/  UIADD3.X UR41, UPT, UPT, URZ, UR53, URZ, UP0, !UPT ;  /* 0x00000035ff297290 */ /* 0x000fe200087fe4ff */
[----:B------:R2:W-:Y:S01]  /*1f00*/  UTMALDG.2D [UR36], [UR42], desc[UR54] ;  /* 0x000036242a0075b4 */ /* 0x0005e20008009000 */
[----:B------:R-:W-:Y:S02]  /*1f10*/  UIADD3 UR24, UPT, UPT, UR8, 0x14400, URZ ;  /* 0x0001440008187890 */ /* 0x000fe4000fffe0ff */
[----:B------:R-:W-:Y:S01]  /*1f20*/  UIMAD UR28, UR7, UR15, UR5 ;  /* 0x0000000f071c72a4 */ /* 0x000fe2000f8e0205 */
[----:B------:R-:W-:Y:S01]  /*1f30*/  UMOV UR25, UR37 ;  /* 0x0000002500197c82 */ /* 0x000fe20008000000 */
[----:B------:R-:W-:Y:S01]  /*1f40*/  UIADD3 UR8, UPT, UPT, UR8, 0x16400, URZ ;  /* 0x0001640008087890 */ /* 0x000fe2000fffe0ff */
[----:B------:R-:W-:Y:S01]  /*1f50*/  UMOV UR9, UR37 ;  /* 0x0000002500097c82 */ /* 0x000fe20008000000 */
[----:B------:R-:W-:Y:S01]  /*1f60*/  UMOV UR11, UR27 ;  /* 0x0000001b000b7c82 */ /* 0x000fe20008000000 */
[----:B------:R-:W-:Y:S02]  /*1f70*/  UMOV UR13, UR29 ;  /* 0x0000001d000d7c82 */ /* 0x000fe40008000000 */
[----:B------:R-:W-:Y:S02]  /*1f80*/  UMOV UR12, UR28 ;  /* 0x0000001c000c7c82 */ /* 0x000fe40008000000 */
[----:B------:R2:W-:Y:S01]  /*1f90*/  UTMALDG.4D.IM2COL.MULTICAST [UR24], [UR40], UR51 ;  /* 0x00000018280073b4 */ /* 0x0005e20008058833 */
[----:B------:R-:W-:Y:S01]  /*1fa0*/  UIADD3 UR22, UPT, UPT, UR22, 0x1, URZ ;  /* 0x0000000116167890 */ /* 0x000fe2000fffe0ff */
[----:B------:R-:W-:Y:S01]  /*1fb0*/  UMOV UR31, UR44 ;  /* 0x0000002c001f7c82 */ /* 0x000fe20008000000 */
[----:B------:R-:W-:Y:S02]  /*1fc0*/  UMOV UR56, UR46 ;  /* 0x0000002e00387c82 */ /* 0x000fe40008000000 */
[----:B------:R-:W-:Y:S01]  /*1fd0*/  UISETP.NE.AND UP0, UPT, UR22, UR44, UPT ;  /* 0x0000002c1600728c */ /* 0x000fe2000bf05270 */
[----:B------:R2:W-:Y:S08]  /*1fe0*/  UTMALDG.4D.IM2COL.MULTICAST [UR8], [UR40], UR51 ;  /* 0x00000008280073b4 */ /* 0x0005f00008058833 */
[----:B--2---:R-:W-:Y:S05]  /*1ff0*/  BRA.U UP0, `(.L_x_29) ;  /* 0xfffffff900dc7547 */ /* 0x004fea000b83ffff */
.L_x_23:
[----:B------:R-:W-:Y:S01]  /*2000*/  ULEA UR4, UR46, UR35, 0x3 ;  /* 0x000000232e047291 */ /* 0x000fe2000f8e18ff */
[----:B------:R-:W-:Y:S01]  /*2010*/  SHF.L.U32 R2, R10, 0x1f, RZ ;  /* 0x0000001f0a027819 */ /* 0x000fe200000006ff */
[----:B------:R-:W-:Y:S01]  /*2020*/  @!P4 SYNCS.ARRIVE.TRANS64.A1T0 RZ, [UR35+0xc8], RZ ;  /* 0x0000c8ffffffc9a7 */ /* 0x000fe20008100023 */
[----:B------:R-:W-:-:S06]  /*2030*/  UISETP.GT.AND UP0, UPT, UR50, UR49, UPT ;  /* 0x000000313200728c */ /* 0x000fcc000bf04270 */
[----:B------:R1:W2:Y:S03]  /*2040*/  SYNCS.PHASECHK.TRANS64.TRYWAIT P1, [UR4+0x40], R2 ;  /* 0x00004002ff0075a7 */ /* 0x0002a60008021104 */
[----:B------:R-:W-:Y:S05]  /*2050*/  BRA.U !UP0, `(.L_x_30) ;  /* 0x0000000508607547 */ /* 0x000fea000b800000 */
[----:B-1----:R-:W1:Y:S01]  /*2060*/  LDC.64 R2, c[0x0][0x5d8] ;  /* 0x00017600ff027b82 */ /* 0x002e620000000a00 */
[----:B------:R-:W1:Y:S01]  /*2070*/  LDCU.64 UR6, c[0x0][0x5b0] ;  /* 0x0000b600ff0677ac */ /* 0x000e620008000a00 */
[----:B------:R-:W1:Y:S01]  /*2080*/  LDCU UR29, c[0x0][0x598] ;  /* 0x0000b300ff1d77ac */ /* 0x000e620008000800 */
[----:B------:R-:W1:Y:S01]  /*2090*/  LDCU UR28, c[0x0][0x58c] ;  /* 0x0000b180ff1c77ac */ /* 0x000e620008000800 */
[----:B------:R-:W1:Y:S01]  /*20a0*/  LDCU UR27, c[0x0][0x59c] ;  /* 0x0000b380ff1b77ac */ /* 0x000e620008000800 */
[----:B------:R-:W1:Y:S01]  /*20b0*/  LDCU UR25, c[0x0][0x5a0] ;  /* 0x0000b400ff1977ac */ /* 0x000e620008000800 */
[----:B------:R-:W1:Y:S02]  /*20c0*/  LDCU.64 UR22, c[0x0][0x590] ;  /* 0x0000b200ff1677ac */ /* 0x000e640008000a00 */
[----:B-1----:R-:W-:Y:S01]  /*20d0*/  IMAD R2, R7, UR6, R2 ;  /* 0x0000000607027c24 */ /* 0x002fe2000f8e0202 */
[----:B------:R-:W1:Y:S01]  /*20e0*/  LDCU.64 UR14, c[0x0][0x5b8] ;  /* 0x0000b700ff0e77ac */ /* 0x000e620008000a00 */
[----:B------:R-:W-:Y:S01]  /*20f0*/  IMAD R5, R14, UR7, R3 ;  /* 0x000000070e057c24 */ /* 0x000fe2000f8e0203 */
[----:B------:R-:W1:Y:S01]  /*2100*/  LDCU.64 UR4, c[0x0][0x5d0] ;  /* 0x0000ba00ff0477ac */ /* 0x000e620008000a00 */
[----:B------:R-:W-:-:S02]  /*2110*/  UIADD3 UR24, UPT, UPT, UR47, UR31, URZ ;  /* 0x0000001f2f187290 */ /* 0x000fc4000fffe0ff */
[----:B------:R-:W-:Y:S01]  /*2120*/  UIADD3 UR10, UPT, UPT, UR26, 0x40, URZ ;  /* 0x000000401a0a7890 */ /* 0x000fe2000fffe0ff */
[----:B------:R-:W-:-:S11]  /*2130*/  UMOV UR51, UR46 ;  /* 0x0000002e00337c82 */ /* 0x000fd60008000000 */
.L_x_36:
[----:B------:R-:W-:Y:S01]  /*2140*/  @!P6 MOV R4, 0x6000 ;  /* 0x000060000004e802 */ /* 0x000fe20000000f00 */
[----:B------:R-:W-:Y:S01]  /*2150*/  ULEA UR41, UR51, UR35, 0x3 ;  /* 0x0000002333297291 */ /* 0x000fe2000f8e18ff */
[----:B--2---:R-:W-:Y:S11]  /*2160*/  @P1 BRA `(.L_x_31) ;  /* 0x00000000000c1947 */ /* 0x004ff60003800000 */
[----:B------:R-:W-:Y:S04]  /*2170*/  SHF.L.U32 R6, R10, 0x1f, RZ ;  /* 0x0000001f0a067819 */ /* 0x000fe800000006ff */
[----:B------:R-:W2:Y:S02]  /*2180*/  SYNCS.PHASECHK.TRANS64.TRYWAIT P0, [UR41+0x40], R6 ;  /* 0x00004006ff0075a7 */ /* 0x000ea40008001129 */
[----:B--2---:R-:W-:Y:S05]  /*2190*/  @!P0 BRA `(.L_x_32) ;  /* 0x0000006800d48947 */ /* 0x004fea0003800000 */
.L_x_31:
[----:B------:R1:W-:Y:S01]  /*21a0*/  @!P6 SYNCS.ARRIVE.TRANS64 RZ, [UR41], R4 ;  /* 0x00000004ffffe9a7 */ /* 0x0003e20008000029 */
[----:B------:R-:W-:Y:S04]  /*21b0*/  ULOP3.LUT UR6, UR45, 0x2, URZ, 0xfc, !UPT ;  /* 0x000000022d067892 */ /* 0x000fe8000f8efcff */
[----:B------:R-:W-:Y:S09]  /*21c0*/  UISETP.NE.AND UP0, UPT, UR6, 0x2, UPT ;  /* 0x000000020600788c */ /* 0x000ff2000bf05270 */
[----:B------:R-:W-:Y:S05]  /*21d0*/  BRA.U UP0, `(.L_x_33) ;  /* 0x0000000100047547 */ /* 0x000fea000b800000 */
[----:B-1----:R-:W-:Y:S05]  /*21e0*/  BPT.TRAP 0x1 ;  /* 0x000000040000795c */ /* 0x002fea0000300000 */
.L_x_33:
[----:B------:R-:W-:Y:S04]  /*21f0*/  BSSY.RECONVERGENT B0, `(.L_x_34) ;  /* 0x0000003000007945 */ /* 0x000fe80003800200 */
[----:B------:R-:W-:Y:S05]  /*2200*/  @P5 BRA `(.L_x_35) ;  /* 0x0000000000045947 */ /* 0x000fea0003800000 */
[----:B-1----:R-:W-:Y:S05]  /*2210*/  BPT.TRAP 0x1 ;  /* 0x000000040000795c */ /* 0x002fea0000300000 */
.L_x_35:
[----:B-1----:R-:W-:Y:S05]  /*2220*/  BSYNC.RECONVERGENT B0 ;  /* 0x0000000000007941 */ /* 0x002fea0003800200 */
.L_x_34:
        /* <DEDUP_REMOVED lines=11> */
[----:B------:R-:W-:Y:S01]  /*22e0*/  @P0 PRMT R4, R2, 0x40, R5 ;  /* 0x0000004002040816 */ /* 0x000fe20000000005 */
[----:B------:R-:W-:Y:S01]  /*22f0*/  UISETP.NE.AND UP2, UPT, UR28, 0x1, UPT ;  /* 0x000000011c00788c */ /* 0x000fe2000bf45270 */
[----:B------:R-:W-:Y:S01]  /*2300*/  SHF.L.U32 R6, R10, 0x1f, RZ ;  /* 0x0000001f0a067819 */ /* 0x000fe200000006ff */
[----:B------:R-:W-:Y:S01]  /*2310*/  USHF.R.U32.HI UR7, URZ, UR23, UR33 ;  /* 0x00000017ff077299 */ /* 0x000fe20008011621 */
[----:B------:R-:W-:Y:S01]  /*2320*/  @P0 R2UR UR11, R4 ;  /* 0x00000000040b02ca */ /* 0x000fe200000e0000 */
[----:B------:R-:W-:Y:S01]  /*2330*/  UISETP.NE.AND UP3, UPT, UR29, 0x1, UPT ;  /* 0x000000011d00788c */ /* 0x000fe2000bf65270 */
[----:B------:R1:W2:Y:S01]  /*2340*/  SYNCS.PHASECHK.TRANS64.TRYWAIT P1, [UR8+0x40], R6 ;  /* 0x00004006ff0075a7 */ /* 0x0002a20008021108 */
[----:B------:R-:W-:Y:S01]  /*2350*/  USEL UR7, UR6, UR7, !UP2 ;  /* 0x0000000706077287 */ /* 0x000fe2000d000000 */
[----:B------:R-:W-:Y:S01]  /*2360*/  @P0 R2UR UR9, R3 ;  /* 0x00000000030902ca */ /* 0x000fe200000e0000 */
[----:B------:R-:W-:Y:S02]  /*2370*/  USHF.L.U32 UR8, UR51, 0xd, URZ ;  /* 0x0000000d33087899 */ /* 0x000fe400080006ff */
[----:B------:R-:W-:Y:S02]  /*2380*/  UIMAD.WIDE.U32 UR32, UR7, UR27, URZ ;  /* 0x0000001b072072a5 */ /* 0x000fe4000f8e00ff */
[----:B------:R-:W-:Y:S02]  /*2390*/  UIADD3 UR54, UP1, UPT, UR52, 0x80, URZ ;  /* 0x0000008034367890 */ /* 0x000fe4000ff3e0ff */
        /* <DEDUP_REMOVED lines=18> */
[----:B------:R-:W-:Y:S01]  /*24c0*/  UMOV UR42, UR38 ;  /* 0x00000026002a7c82 */ /* 0x000fe20008000000 */
[----:B------:R-:W-:Y:S01]  /*24d0*/  UIADD3.X UR37, UPT, UPT, URZ, UR53, URZ, UP0, !UPT ;  /* 0x00000035ff257290 */ /* 0x000fe200087fe4ff */
[----:B------:R1:W-:Y:S01]  /*24e0*/  UTMALDG.2D [UR40], [UR54], desc[UR56] ;  /* 0x00003828360075b4 */ /* 0x0003e20008009000 */
[----:B------:R-:W-:Y:S02]  /*24f0*/  UIADD3 UR16, UPT, UPT, UR8, 0x14400, URZ ;  /* 0x0001440008107890 */ /* 0x000fe4000fffe0ff */
[----:B------:R-:W-:Y:S01]  /*2500*/  UIMAD UR20, UR7, UR15, UR5 ;  /* 0x0000000f071472a4 */ /* 0x000fe2000f8e0205 */
[----:B------:R-:W-:Y:S01]  /*2510*/  UMOV UR17, UR41 ;  /* 0x0000002900117c82 */ /* 0x000fe20008000000 */
[----:B------:R-:W-:Y:S01]  /*2520*/  UMOV UR18, UR26 ;  /* 0x0000001a00127c82 */ /* 0x000fe20008000000 */
[----:B------:R-:W-:Y:S01]  /*2530*/  UIADD3 UR8, UPT, UPT, UR8, 0x16400, URZ ;  /* 0x0001640008087890 */ /* 0x000fe2000fffe0ff */
[----:B------:R-:W-:Y:S01]  /*2540*/  UMOV UR9, UR41 ;  /* 0x0000002900097c82 */ /* 0x000fe20008000000 */
[----:B------:R-:W-:Y:S01]  /*2550*/  UMOV UR11, UR19 ;  /* 0x00000013000b7c82 */ /* 0x000fe20008000000 */
[----:B------:R-:W-:Y:S03]  /*2560*/  UMOV UR13, UR21 ;  /* 0x00000015000d7c82 */ /* 0x000fe60008000000 */
[----:B------:R1:W-:Y:S01]  /*2570*/  UTMALDG.4D.IM2COL.MULTICAST [UR16], [UR36], UR39 ;  /* 0x00000010240073b4 */ /* 0x0003e20008058827 */
[----:B------:R-:W-:Y:S01]  /*2580*/  UMOV UR12, UR20 ;  /* 0x00000014000c7c82 */ /* 0x000fe20008000000 */
[----:B------:R-:W-:Y:S01]  /*2590*/  UIADD3 UR31, UPT, UPT, UR31, 0x1, URZ ;  /* 0x000000011f1f7890 */ /* 0x000fe2000fffe0ff */
[----:B------:R-:W-:Y:S03]  /*25a0*/  UMOV UR51, UR46 ;  /* 0x0000002e00337c82 */ /* 0x000fe60008000000 */
[----:B------:R-:W-:Y:S01]  /*25b0*/  UISETP.NE.AND UP0, UPT, UR31, UR24, UPT ;  /* 0x000000181f00728c */ /* 0x000fe2000bf05270 */
[----:B------:R1:W-:Y:S08]  /*25c0*/  UTMALDG.4D.IM2COL.MULTICAST [UR8], [UR36], UR39 ;  /* 0x00000008240073b4 */ /* 0x0003f00008058827 */
[----:B-1----:R-:W-:Y:S05]  /*25d0*/  BRA.U UP0, `(.L_x_36) ;  /* 0xfffffff900d87547 */ /* 0x002fea000b83ffff */
.L_x_30:
[----:B------:R-:W-:Y:S01]  /*25e0*/  SHF.L.U32 R3, R8, 0x1f, RZ ;  /* 0x0000001f08037819 */ /* 0x000fe200000006ff */
[----:B------:R-:W-:-:S03]  /*25f0*/  NOP ;  /* 0x0000000000007918 */ /* 0x000fc60000000000 */
[----:B------:R-:W3:Y:S02]  /*2600*/  SYNCS.PHASECHK.TRANS64.TRYWAIT P0, [UR35+0xd0], R3 ;  /* 0x0000d003ff0075a7 */ /* 0x000ee40008001123 */
[----:B---3--:R-:W-:Y:S05]  /*2610*/  @!P0 BRA `(.L_x_37) ;  /* 0x0000006400cc8947 */ /* 0x008fea0003800000 */
.L_x_138:
[----:B------:R-:W3:Y:S01]  /*2620*/  LDS.128 R4, [UR35+0x110] ;  /* 0x00011023ff047984 */ /* 0x000ee20008000c00 */
[----:B------:R-:W-:Y:S01]  /*2630*/  UIADD3 UR4, UPT, UPT, UR35, 0xd8, URZ ;  /* 0x000000d823047890 */ /* 0x000fe2000fffe0ff */
[----:B--2---:R-:W-:Y:S01]  /*2640*/  ISETP.GE.AND P1, PT, R26, 0x1, PT ;  /* 0x000000011a00780c */ /* 0x004fe20003f26270 */
[----:B------:R-:W-:Y:S01]  /*2650*/  @!PT LDS RZ, [RZ] ;  /* 0x00000000fffff984 */ /* 0x000fe20000000800 */
[----:B------:R-:W-:Y:S01]  /*2660*/  @!PT LDS RZ, [RZ] ;  /* 0x00000000fffff984 */ /* 0x000fe20000000800 */
[----:B------:R-:W-:Y:S01]  /*2670*/  @!PT LDS RZ, [RZ] ;  /* 0x00000000fffff984 */ /* 0x000fe20000000800 */
[----:B------:R-:W-:Y:S01]  /*2680*/  @!PT LDS RZ, [RZ] ;  /* 0x00000000fffff984 */ /* 0x000fe20000000800 */
[----:B------:R2:W-:Y:S06]  /*2690*/  MEMBAR.ALL.CTA ;  /* 0x0000000000007992 */ /* 0x0005ec0000008000 */
[----:B--2---:R-:W2:Y:S01]  /*26a0*/  FENCE.VIEW.ASYNC.S ;  /* 0x00000000000073c6 */ /* 0x004ea20000000000 */
[----:B------:R-:W-:-:S09]  /*26b0*/  UPRMT UR4, URZ, 0x654, UR4 ;  /* 0x00000654ff047896 */ /* 0x000fd20008000004 */
[----:B--2---:R-:W-:Y:S01]  /*26c0*/  SYNCS.ARRIVE.TRANS64.RED.A1T0 RZ, [UR4], RZ ;  /* 0x000000ffffff79a7 */ /* 0x004fe20008100404 */
[----:B---3--:R-:W-:-:S13]  /*26d0*/  LOP3.LUT P0, RZ, R6, 0x1, RZ, 0xc0, !PT ;  /* 0x0000000106ff7812 */ /* 0x008fda000780c0ff */
[----:B------:R-:W-:Y:S02]  /*26e0*/  @P0 MOV R13, R4 ;  /* 0x00000004000d0202 */ /* 0x000fe40000000f00 */
[----:B------:R-:W-:Y:S01]  /*26f0*/  @P0 LOP3.LUT R11, R5, 0xffff, RZ, 0xc0, !PT ;  /* 0x0000ffff050b0812 */ /* 0x000fe200078ec0ff */
[----:B------:R-:W-:Y:S06]  /*2700*/  @!P1 BRA `(.L_x_38) ;  /* 0x0000000000b89947 */ /* 0x000fec0003800000 */
[----:B------:R-:W2:Y:S01]  /*2710*/  LDC.64 R4, c[0x0][0xb18] ;  /* 0x0002c600ff047b82 */ /* 0x000ea20000000a00 */
[----:B------:R-:W-:-:S07]  /*2720*/  ISETP.NE.AND P3, PT, R26, 0x1, PT ;  /* 0x000000011a00780c */ /* 0x000fce0003f65270 */
[----:B------:R-:W3:Y:S08]  /*2730*/  LDC.64 R6, c[0x0][0xb10] ;  /* 0x0002c400ff067b82 */ /* 0x000ef00000000a00 */
[----:B------:R-:W4:Y:S08]  /*2740*/  LDC R14, c[0x0][0xb20] ;  /* 0x0002c800ff0e7b82 */ /* 0x000f300000000800 */
[----:B------:R-:W4:Y:S01]  /*2750*/  LDC R16, c[0x0][0xb0c] ;  /* 0x0002c300ff107b82 */ /* 0x000f220000000800 */
[----:B--2---:R-:W-:Y:S01]  /*2760*/  IMAD.HI.U32 R15, R0, R5, RZ ;  /* 0x00000005000f7227 */ /* 0x004fe200078e00ff */
[----:B------:R-:W-:-:S03]  /*2770*/  ISETP.NE.AND P1, PT, R4, 0x1, PT ;  /* 0x000000010400780c */ /* 0x000fc60003f25270 */
[----:B------:R-:W-:-:S03]  /*2780*/  IMAD.HI.U32 R5, R11, R5, RZ ;  /* 0x000000050b057227 */ /* 0x000fc600078e00ff */
[----:B-1----:R-:W1:Y:S01]  /*2790*/  LDC.64 R2, c[0x0][0xb28] ;  /* 0x0002ca00ff027b82 */ /* 0x002e620000000a00 */
[----:B---3--:R-:W-:-:S04]  /*27a0*/  IMAD.HI.U32 R18, R9, R6, RZ ;  /* 0x0000000609127227 */ /* 0x008fc800078e00ff */
[----:B------:R-:W-:Y:S01]  /*27b0*/  IMAD.HI.U32 R20, R13, R6, RZ ;  /* 0x000000060d147227 */ /* 0x000fe200078e00ff */
[----:B------:R-:W-:Y:S02]  /*27c0*/  SHF.R.U32.HI R18, RZ, R7, R18 ;  /* 0x00000007ff127219 */ /* 0x000fe40000011612 */
[-C--:B----4-:R-:W-:Y:S02]  /*27d0*/  SHF.R.U32.HI R15, RZ, R14.reuse, R15 ;  /* 0x0000000eff0f7219 */ /* 0x090fe4000001160f */
[----:B------:R-:W-:Y:S02]  /*27e0*/  SHF.R.U32.HI R14, RZ, R14, R5 ;  /* 0x0000000eff0e7219 */ /* 0x000fe40000011605 */
[----:B------:R-:W-:Y:S02]  /*27f0*/  SEL R15, R0, R15, !P1 ;  /* 0x0000000f000f7207 */ /* 0x000fe40004800000 */
[----:B------:R-:W-:Y:S02]  /*2800*/  SHF.R.U32.HI R20, RZ, R7, R20 ;  /* 0x00000007ff147219 */ /* 0x000fe40000011614 */
[----:B------:R-:W-:-:S02]  /*2810*/  ISETP.NE.AND P2, PT, R16, 0x1, PT ;  /* 0x000000011000780c */ /* 0x000fc40003f45270 */
[----:B------:R-:W-:Y:S02]  /*2820*/  SEL R5, R11, R14, !P1 ;  /* 0x0000000e0b057207 */ /* 0x000fe40004800000 */
[----:B------:R-:W-:Y:S02]  /*2830*/  SEL R17, R9, R18, !P2 ;  /* 0x0000001209117207 */ /* 0x000fe40005000000 */
[----:B------:R-:W-:Y:S01]  /*2840*/  SEL R7, R13, R20, !P2 ;  /* 0x000000140d077207 */ /* 0x000fe20005000000 */
[----:B-1----:R-:W-:-:S04]  /*2850*/  IMAD.HI.U32 R18, R15, R2, RZ ;  /* 0x000000020f127227 */ /* 0x002fc800078e00ff */
[----:B------:R-:W-:Y:S01]  /*2860*/  IMAD.HI.U32 R6, R17, R2, RZ ;  /* 0x0000000211067227 */ /* 0x000fe200078e00ff */
[----:B------:R-:W-:-:S04]  /*2870*/  @P3 SHF.R.U32.HI R15, RZ, R3, R18 ;  /* 0x00000003ff0f3219 */ /* 0x000fc80000011612 */
[----:B------:R-:W-:Y:S01]  /*2880*/  @P3 SHF.R.U32.HI R17, RZ, R3, R6 ;  /* 0x00000003ff113219 */ /* 0x000fe20000011606 */
[----:B------:R-:W-:-:S04]  /*2890*/  IMAD R15, R26, R15, RZ ;  /* 0x0000000f1a0f7224 */ /* 0x000fc800078e02ff */
[----:B------:R-:W-:Y:S01]  /*28a0*/  IMAD R6, R26, R17, RZ ;  /* 0x000000111a067224 */ /* 0x000fe200078e02ff */
[----:B------:R-:W-:-:S04]  /*28b0*/  ISETP.GE.AND P1, PT, R5, R15, PT ;  /* 0x0000000f0500720c */ /* 0x000fc80003f26270 */
[----:B------:R-:W-:Y:S01]  /*28c0*/  ISETP.GE.OR P1, PT, R7, R6, P1 ;  /* 0x000000060700720c */ /* 0x000fe20000f26670 */
[----:B------:R-:W-:-:S05]  /*28d0*/  IMAD.HI.U32 R6, R5, R2, RZ ;  /* 0x0000000205067227 */ /* 0x000fca00078e00ff */
[----:B------:R-:W-:-:S04]  /*28e0*/  SHF.R.U32.HI R6, RZ, R3, R6 ;  /* 0x00000003ff067219 */ /* 0x000fc80000011606 */
[----:B------:R-:W-:-:S03]  /*28f0*/  SEL R6, R5, R6, !P3 ;  /* 0x0000000605067207 */ /* 0x000fc60005800000 */
[----:B------:R-:W-:-:S04]  /*2900*/  @!P1 IMAD.HI.U32 R14, R7, R2, RZ ;  /* 0x00000002070e9227 */ /* 0x000fc800078e00ff */
[----:B------:R-:W-:Y:S01]  /*2910*/  IMAD.MOV R2, RZ, RZ, -R6 ;  /* 0x000000ffff027224 */ /* 0x000fe200078e0a06 */
[----:B------:R-:W-:-:S03]  /*2920*/  @!P1 SHF.R.U32.HI R14, RZ, R3, R14 ;  /* 0x00000003ff0e9219 */ /* 0x000fc6000001160e */
[----:B------:R-:W-:Y:S01]  /*2930*/  IMAD R2, R26, R2, R5 ;  /* 0x000000021a027224 */ /* 0x000fe200078e0205 */
[----:B------:R-:W-:Y:S02]  /*2940*/  @!P1 SEL R3, R7, R14, !P3 ;  /* 0x0000000e07039207 */ /* 0x000fe40005800000 */
[----:B------:R-:W-:-:S03]  /*2950*/  IADD3 R14, PT, PT, -R5, RZ, RZ ;  /* 0x000000ff050e7210 */ /* 0x000fc60007ffe1ff */
[--C-:B------:R-:W-:Y:S02]  /*2960*/  @!P1 IMAD.IADD R6, R6, 0x1, -R3.reuse ;  /* 0x0000000106069824 */ /* 0x100fe400078e0a03 */
[----:B------:R-:W-:Y:S01]  /*2970*/  @!P1 IMAD R3, R2, R17, R3 ;  /* 0x0000001102039224 */ /* 0x000fe200078e0203 */
[----:B------:R-:W-:Y:S01]  /*2980*/  IADD3 R2, PT, PT, -R7, RZ, RZ ;  /* 0x000000ff07027210 */ /* 0x000fe20007ffe1ff */
[----:B------:R-:W-:Y:S02]  /*2990*/  @!P1 IMAD R5, R26, R6, R7 ;  /* 0x000000061a059224 */ /* 0x000fe400078e0207 */
[----:B------:R-:W-:Y:S02]  /*29a0*/  IMAD R11, R4, R14, R11 ;  /* 0x0000000e040b7224 */ /* 0x000fe400078e020b */
[----:B------:R-:W-:Y:S02]  /*29b0*/  @!P1 IMAD.MOV.U32 R7, RZ, RZ, R3 ;  /* 0x000000ffff079224 */ /* 0x000fe400078e0003 */
[----:B------:R-:W-:-:S02]  /*29c0*/  IMAD R2, R16, R2, R13 ;  /* 0x0000000210027224 */ /* 0x000fc400078e020d */
[----:B------:R-:W-:Y:S02]  /*29d0*/  IMAD R11, R5, R4, R11 ;  /* 0x00000004050b7224 */ /* 0x000fe400078e020b */
[----:B------:R-:W-:Y:S02]  /*29e0*/  IMAD R13, R7, R16, R2 ;  /* 0x00000010070d7224 */ /* 0x000fe400078e0202 */
.L_x_38:
[----:B------:R-:W2:Y:S02]  /*29f0*/  LDCU UR4, c[0x0][0xb30] ;  /* 0x00016600ff0477ac */ /* 0x000ea40008000800 */
[----:B--2---:R-:W-:-:S09]  /*2a00*/  UISETP.NE.AND UP0, UPT, UR4, 0x1, UPT ;  /* 0x000000010400788c */ /* 0x004fd2000bf05270 */
[----:B------:R-:W-:Y:S05]  /*2a10*/  BRA.U UP0, `(.L_x_39) ;  /* 0x0000000100407547 */ /* 0x000fea000b800000 */
[----:B------:R-:W2:Y:S08]  /*2a20*/  LDC.64 R4, c[0x0][0xb10] ;  /* 0x0002c400ff047b82 */ /* 0x000eb00000000a00 */
[----:B-1----:R-:W1:Y:S08]  /*2a30*/  LDC.64 R2, c[0x0][0xb18] ;  /* 0x0002c600ff027b82 */ /* 0x002e700000000a00 */
[----:B------:R-:W3:Y:S08]  /*2a40*/  LDC R6, c[0x0][0xb20] ;  /* 0x0002c800ff067b82 */ /* 0x000ef00000000800 */
[----:B------:R-:W4:Y:S01]  /*2a50*/  LDC R14, c[0x0][0xb0c] ;  /* 0x0002c300ff0e7b82 */ /* 0x000f220000000800 */
[----:B--2---:R-:W-:-:S05]  /*2a60*/  IMAD.HI.U32 R4, R13, R4, RZ ;  /* 0x000000040d047227 */ /* 0x004fca00078e00ff */
[----:B------:R-:W-:Y:S01]  /*2a70*/  SHF.R.U32.HI R4, RZ, R5, R4 ;  /* 0x00000005ff047219 */ /* 0x000fe20000011604 */
[----:B-1----:R-:W-:Y:S01]  /*2a80*/  IMAD.HI.U32 R3, R11, R3, RZ ;  /* 0x000000030b037227 */ /* 0x002fe200078e00ff */
[----:B------:R-:W-:-:S04]  /*2a90*/  ISETP.NE.AND P1, PT, R2, 0x1, PT ;  /* 0x000000010200780c */ /* 0x000fc80003f25270 */
[----:B---3--:R-:W-:-:S04]  /*2aa0*/  SHF.R.U32.HI R6, RZ, R6, R3 ;  /* 0x00000006ff067219 */ /* 0x008fc80000011603 */
[----:B------:R-:W-:Y:S02]  /*2ab0*/  SEL R3, R11, R6, !P1 ;  /* 0x000000060b037207 */ /* 0x000fe40004800000 */
[----:B----4-:R-:W-:-:S04]  /*2ac0*/  ISETP.NE.AND P2, PT, R14, 0x1, PT ;  /* 0x000000010e00780c */ /* 0x010fc80003f45270 */
[----:B------:R-:W-:-:S05]  /*2ad0*/  SEL R4, R13, R4, !P2 ;  /* 0x000000040d047207 */ /* 0x000fca0005000000 */
[----:B------:R-:W-:Y:S02]  /*2ae0*/  IMAD.IADD R5, R3, 0x1, -R4 ;  /* 0x0000000103057824 */ /* 0x000fe400078e0a04 */
[----:B------:R-:W-:Y:S02]  /*2af0*/  IMAD.IADD R3, R4, 0x1, -R3 ;  /* 0x0000000104037824 */ /* 0x000fe400078e0a03 */
[----:B------:R-:W-:Y:S02]  /*2b00*/  IMAD R13, R5, R14, R13 ;  /* 0x0000000e050d7224 */ /* 0x000fe400078e020d */
[----:B------:R-:W-:-:S07]  /*2b10*/  IMAD R11, R3, R2, R11 ;  /* 0x00000002030b7224 */ /* 0x000fce00078e020b */
.L_x_39:
[----:B------:R-:W-:Y:S01]  /*2b20*/  PLOP3.LUT P4, PT, PT, PT, PT, 0x80, 0x8 ;  /* 0x000000000008781c */ /* 0x000fe20003f8f070 */
[----:B------:R-:W-:Y:S01]  /*2b30*/  IMAD.IADD R21, R13, 0x1, R64 ;  /* 0x000000010d157824 */ /* 0x000fe200078e0240 */
[----:B------:R-:W-:Y:S01]  /*2b40*/  LOP3.LUT R8, R8, 0x1, RZ, 0x3c, !PT ;  /* 0x0000000108087812 */ /* 0x000fe200078e3cff */
[----:B------:R-:W-:Y:S01]  /*2b50*/  IMAD.IADD R19, R11, 0x1, R58 ;  /* 0x000000010b137824 */ /* 0x000fe200078e023a */
[----:B------:R-:W-:Y:S09]  /*2b60*/  @P0 BRA `(.L_x_40) ;  /* 0xffffffe800c00947 */ /* 0x000ff2000383ffff */
[----:B------:R-:W-:Y:S01]  /*2b70*/  UIADD3 UR35, UPT, UPT, UR35, 0x40, URZ ;  /* 0x0000004023237890 */ /* 0x000fe2000fffe0ff */
[----:B-1----:R-:W-:-:S03]  /*2b80*/  SHF.L.U32 R3, R10, 0x1f, RZ ;  /* 0x0000001f0a037819 */ /* 0x002fc600000006ff */
[----:B------:R-:W-:-:S09]  /*2b90*/  ULEA UR4, UR46, UR35, 0x3 ;  /* 0x000000232e047291 */ /* 0x000fd2000f8e18ff */
[----:B------:R-:W1:Y:S02]  /*2ba0*/  SYNCS.PHASECHK.TRANS64.TRYWAIT P0, [UR4], R3 ;  /* 0x00000003ff0075a7 */ /* 0x000e640008001104 */
[----:B-1----:R-:W-:Y:S05]  /*2bb0*/  @!P0 BRA `(.L_x_41) ;  /* 0x00000060007c8947 */ /* 0x002fea0003800000 */
.L_x_140:
[----:B------:R-:W-:-:S04]  /*2bc0*/  UIADD3 UR5, UPT, UPT, UR46, 0x1, URZ ;  /* 0x000000012e057890 */ /* 0x000fc8000fffe0ff */
[----:B------:R-:W-:-:S04]  /*2bd0*/  UISETP.NE.AND UP0, UPT, UR5, 0x8, UPT ;  /* 0x000000080500788c */ /* 0x000fc8000bf05270 */
[----:B------:R-:W-:Y:S02]  /*2be0*/  USEL UR6, URZ, 0x1, UP0 ;  /* 0x00000001ff067887 */ /* 0x000fe40008000000 */
[----:B------:R-:W-:-:S04]  /*2bf0*/  USEL UR5, UR5, URZ, UP0 ;  /* 0x000000ff05057287 */ /* 0x000fc80008000000 */
[----:B------:R-:W-:Y:S01]  /*2c00*/  ULEA UR4, UR5, UR35, 0x3 ;  /* 0x0000002305047291 */ /* 0x000fe2000f8e18ff */
[----:B------:R-:W-:-:S04]  /*2c10*/  LOP3.LUT R2, R10, UR6, RZ, 0x3c, !PT ;  /* 0x000000060a027c12 */ /* 0x000fc8000f8e3cff */
[----:B-1----:R-:W-:-:S04]  /*2c20*/  SHF.L.U32 R3, R2, 0x1f, RZ ;  /* 0x0000001f02037819 */ /* 0x002fc800000006ff */
[----:B------:R-:W1:Y:S02]  /*2c30*/  SYNCS.PHASECHK.TRANS64.TRYWAIT P0, [UR4], R3 ;  /* 0x00000003ff0075a7 */ /* 0x000e640008001104 */
[----:B-1----:R-:W-:Y:S05]  /*2c40*/  @!P0 BRA `(.L_x_42) ;  /* 0x0000006000708947 */ /* 0x002fea0003800000 */
.L_x_142:
        /* <DEDUP_REMOVED lines=9> */
.L_x_144:
        /* <DEDUP_REMOVED lines=9> */
.L_x_146:
        /* <DEDUP_REMOVED lines=9> */
.L_x_148:
        /* <DEDUP_REMOVED lines=9> */
.L_x_150:
        /* <DEDUP_REMOVED lines=9> */
.L_x_152:
[----:B------:R-:W-:-:S04]  /*2f20*/  UIADD3 UR5, UPT, UPT, UR5, 0x1, URZ ;  /* 0x0000000105057890 */ /* 0x000fc8000fffe0ff */
[----:B------:R-:W-:-:S04]  /*2f30*/  UISETP.NE.AND UP0, UPT, UR5, 0x8, UPT ;  /* 0x000000080500788c */ /* 0x000fc8000bf05270 */
[----:B------:R-:W-:Y:S02]  /*2f40*/  USEL UR4, URZ, 0x1, UP0 ;  /* 0x00000001ff047887 */ /* 0x000fe40008000000 */
[----:B------:R-:W-:-:S04]  /*2f50*/  USEL UR5, UR5, URZ, UP0 ;  /* 0x000000ff05057287 */ /* 0x000fc80008000000 */
[----:B------:R-:W-:Y:S01]  /*2f60*/  ULEA UR5, UR5, UR35, 0x3 ;  /* 0x0000002305057291 */ /* 0x000fe2000f8e18ff */
[----:B-1----:R-:W-:-:S04]  /*2f70*/  LOP3.LUT R3, R2, UR4, RZ, 0x3c, !PT ;  /* 0x0000000402037c12 */ /* 0x002fc8000f8e3cff */
[----:B------:R-:W-:Y:S01]  /*2f80*/  SHF.L.U32 R3, R3, 0x1f, RZ ;  /* 0x0000001f03037819 */ /* 0x000fe200000006ff */
[----:B------:R-:W-:-:S07]  /*2f90*/  IMAD.U32 R0, RZ, RZ, UR5 ;  /* 0x00000005ff007e24 */ /* 0x000fce000f8e00ff */
.L_x_48:
[----:B-1----:R1:W2:Y:S02]  /*2fa0*/  SYNCS.PHASECHK.TRANS64.TRYWAIT P0, [R0+URZ], R3 ;  /* 0x00000003000075a7 */ /* 0x0022a400080011ff */
[----:B--2---:R-:W-:Y:S05]  /*2fb0*/  @!P0 NANOSLEEP.SYNCS 0x989680 ;  /* 0x009896800000895d */ /* 0x004fea0003900000 */
[----:B------:R-:W2:Y:S02]  /*2fc0*/  @!P0 SYNCS.PHASECHK.TRANS64 P0, [R0+URZ], R3 ;  /* 0x00000003000085a7 */ /* 0x000ea400080010ff */
[----:B--2---:R-:W-:Y:S05]  /*2fd0*/  @P0 EXIT ;  /* 0x000000000000094d */ /* 0x004fea0003800000 */
[----:B------:R-:W-:Y:S05]  /*2fe0*/  BRA `(.L_x_48) ;  /* 0xfffffffc00ec7947 */ /* 0x000fea000383ffff */
.L_x_22:
[----:B------:R-:W-:-:S04]  /*2ff0*/  UISETP.NE.AND UP1, UPT, UR48, URZ, UPT ;  /* 0x000000ff3000728c */ /* 0x000fc8000bf25270 */
[----:B------:R-:W-:-:S09]  /*3000*/  UISETP.NE.OR UP1, UPT, UR4, 0x1, UP1 ;  /* 0x000000010400788c */ /* 0x000fd20008f25670 */
[----:B------:R-:W-:Y:S05]  /*3010*/  BRA.U UP1, `(.L_x_49) ;  /* 0x0000000101b07547 */ /* 0x000fea000b800000 */
[----:B------:R-:W-:Y:S01]  /*3020*/  UMOV UR4, 0x400 ;  /* 0x0000040000047882 */ /* 0x000fe20000000000 */
[----:B------:R-:W-:Y:S01]  /*3030*/  HFMA2 R2, -RZ, RZ, 0, 5.9604644775390625e-08 ;  /* 0x00000001ff027431 */ /* 0x000fe200000001ff */
[----:B------:R-:W-:Y:S01]  /*3040*/  ULEA UR48, UR48, UR4, 0x18 ;  /* 0x0000000430307291 */ /* 0x000fe2000f8ec0ff */
[----:B------:R-:W-:Y:S01]  /*3050*/  ISETP.GE.U32.AND P0, PT, R8, 0x2, PT ;  /* 0x000000020800780c */ /* 0x000fe20003f06070 */
[----:B------:R-:W-:Y:S02]  /*3060*/  IMAD.MOV.U32 R3, RZ, RZ, RZ ;  /* 0x000000ffff037224 */ /* 0x000fe400078e00ff */
[----:B------:R-:W-:Y:S02]  /*3070*/  UIADD3 UR6, UPT, UPT, UR48, 0xd8, URZ ;  /* 0x000000d830067890 */ /* 0x000fe4000fffe0ff */
[----:B------:R-:W-:Y:S02]  /*3080*/  UIADD3 UR7, UPT, UPT, UR48, 0xd0, URZ ;  /* 0x000000d030077890 */ /* 0x000fe4000fffe0ff */
[----:B------:R-:W-:-:S12]  /*3090*/  UPRMT UR6, URZ, 0x654, UR6 ;  /* 0x00000654ff067896 */ /* 0x000fd80008000006 */
.L_x_52:
[----:B------:R-:W-:Y:S01]  /*30a0*/  SHF.L.U32 R7, R2, 0x1f, RZ ;  /* 0x0000001f02077819 */ /* 0x000fe200000006ff */
[----:B------:R-:W-:Y:S02]  /*30b0*/  IMAD.U32 R9, RZ, RZ, UR7 ;  /* 0x00000007ff097e24 */ /* 0x000fe4000f8e00ff */
[----:B------:R-:W-:Y:S01]  /*30c0*/  @!P0 IMAD.MOV.U32 R5, RZ, RZ, 0x10 ;  /* 0x00000010ff058424 */ /* 0x000fe200078e00ff */
[----:B------:R-:W2:Y:S02]  /*30d0*/  SYNCS.PHASECHK.TRANS64.TRYWAIT P1, [UR48+0xd8], R7 ;  /* 0x0000d807ff0075a7 */ /* 0x000ea40008021130 */
[----:B------:R-:W-:-:S04]  /*30e0*/  PRMT R9, R8, 0x654, R9 ;  /* 0x0000065408097816 */ /* 0x000fc80000000009 */
[----:B------:R-:W-:Y:S01]  /*30f0*/  SEL R0, R9, R0, !P0 ;  /* 0x0000000009007207 */ /* 0x000fe20004000000 */
[----:B--2---:R-:W-:Y:S06]  /*3100*/  @!P1 BRA `(.L_x_50) ;  /* 0x0000005c00d09947 */ /* 0x004fec0003800000 */
.L_x_154:
[----:B------:R-:W-:Y:S01]  /*3110*/  UIADD3 UR4, UPT, UPT, UR48, 0x110, URZ ;  /* 0x0000011030047890 */ /* 0x000fe2000fffe0ff */
[----:B------:R3:W-:Y:S01]  /*3120*/  @!P0 SYNCS.ARRIVE.TRANS64.RED RZ, [R0+URZ], R5 ;  /* 0x0000000500ff89a7 */ /* 0x0007e200080004ff */
[----:B------:R-:W-:Y:S01]  /*3130*/  UIADD3 UR5, UPT, UPT, UR48, 0xd0, URZ ;  /* 0x000000d030057890 */ /* 0x000fe2000fffe0ff */
[----:B------:R-:W-:-:S08]  /*3140*/  LOP3.LUT R2, R2, 0x1, RZ, 0x3c, !PT ;  /* 0x0000000102027812 */ /* 0x000fd000078e3cff */
[----:B------:R-:W-:Y:S06]  /*3150*/  UGETNEXTWORKID.BROADCAST [UR4], [UR5] ;  /* 0x00000000040073ca */ /* 0x000fec0008000100 */
[----:B---3--:R-:W-:-:S04]  /*3160*/  SHF.L.U32 R5, R3, 0x1f, RZ ;  /* 0x0000001f03057819 */ /* 0x008fc800000006ff */
[----:B------:R-:W3:Y:S02]  /*3170*/  SYNCS.PHASECHK.TRANS64.TRYWAIT P1, [UR48+0xd0], R5 ;  /* 0x0000d005ff0075a7 */ /* 0x000ee40008021130 */
[----:B---3--:R-:W-:Y:S05]  /*3180*/  @!P1 BRA `(.L_x_51) ;  /* 0x0000005c00c89947 */ /* 0x008fea0003800000 */
.L_x_156:
[----:B--2---:R-:W2:Y:S01]  /*3190*/  LDS.128 R4, [UR48+0x110] ;  /* 0x00011030ff047984 */ /* 0x004ea20008000c00 */
[----:B------:R-:W-:Y:S01]  /*31a0*/  LOP3.LUT R3, R3, 0x1, RZ, 0x3c, !PT ;  /* 0x0000000103037812 */ /* 0x000fe200078e3cff */
[----:B------:R-:W-:Y:S01]  /*31b0*/  @!PT LDS RZ, [RZ] ;  /* 0x00000000fffff984 */ /* 0x000fe20000000800 */
[----:B------:R-:W-:Y:S01]  /*31c0*/  @!PT LDS RZ, [RZ] ;  /* 0x00000000fffff984 */ /* 0x000fe20000000800 */
[----:B------:R-:W-:Y:S01]  /*31d0*/  @!PT LDS RZ, [RZ] ;  /* 0x00000000fffff984 */ /* 0x000fe20000000800 */
[----:B------:R-:W-:Y:S01]  /*31e0*/  @!PT LDS RZ, [RZ] ;  /* 0x00000000fffff984 */ /* 0x000fe20000000800 */
[----:B------:R3:W-:Y:S06]  /*31f0*/  MEMBAR.ALL.CTA ;  /* 0x0000000000007992 */ /* 0x0007ec0000008000 */
[----:B---3--:R-:W3:Y:S02]  /*3200*/  FENCE.VIEW.ASYNC.S ;  /* 0x00000000000073c6 */ /* 0x008ee40000000000 */
[----:B---3--:R-:W-:Y:S01]  /*3210*/  SYNCS.ARRIVE.TRANS64.RED.A1T0 RZ, [UR6], RZ ;  /* 0x000000ffffff79a7 */ /* 0x008fe20008100406 */
[----:B--2---:R-:W-:-:S13]  /*3220*/  LOP3.LUT P1, RZ, R6, 0x1, RZ, 0xc0, !PT ;  /* 0x0000000106ff7812 */ /* 0x004fda000782c0ff */
[----:B------:R-:W-:Y:S05]  /*3230*/  @P1 BRA `(.L_x_52) ;  /* 0xfffffffc00981947 */ /* 0x000fea000383ffff */
[----:B------:R-:W-:-:S04]  /*3240*/  SHF.L.U32 R0, R2, 0x1f, RZ ;  /* 0x0000001f02007819 */ /* 0x000fc800000006ff */
[----:B------:R-:W2:Y:S02]  /*3250*/  SYNCS.PHASECHK.TRANS64 P0, [UR48+0xd8], R0 ;  /* 0x0000d800ff0075a7 */ /* 0x000ea40008001030 */
[----:B-12---:R-:W-:Y:S05]  /*3260*/  @P0 EXIT ;  /* 0x000000000000094d */ /* 0x006fea0003800000 */
[----:B------:R-:W-:-:S07]  /*3270*/  MOV R0, UR48 ;  /* 0x0000003000007c02 */ /* 0x000fce0008000f00 */
.L_x_53:
[----:B-1----:R-:W-:-:S04]  /*3280*/  SHF.L.U32 R3, R2, 0x1f, RZ ;  /* 0x0000001f02037819 */ /* 0x002fc800000006ff */
[----:B------:R1:W2:Y:S03]  /*3290*/  SYNCS.PHASECHK.TRANS64.TRYWAIT P0, [R0+URZ+0xd8], R3 ;  /* 0x0000d803000075a7 */ /* 0x0002a600080011ff */
[----:B--2---:R-:W-:Y:S05]  /*32a0*/  @!P0 NANOSLEEP.SYNCS 0x989680 ;  /* 0x009896800000895d */ /* 0x004fea0003900000 */
[----:B------:R-:W2:Y:S02]  /*32b0*/  @!P0 SYNCS.PHASECHK.TRANS64 P0, [R0+URZ+0xd8], R3 ;  /* 0x0000d803000085a7 */ /* 0x000ea400080010ff */
[----:B--2---:R-:W-:Y:S05]  /*32c0*/  @P0 EXIT ;  /* 0x000000000000094d */ /* 0x004fea0003800000 */
[----:B------:R-:W-:Y:S05]  /*32d0*/  BRA `(.L_x_53) ;  /* 0xfffffffc00e87947 */ /* 0x000fea000383ffff */
.L_x_49:
[----:B------:R-:W-:Y:S05]  /*32e0*/  BRA.U UP4, `(.L_x_54) ;  /* 0x0000000d04847547 */ /* 0x000fea000b800000 */
[----:B------:R-:W-:Y:S01]  /*32f0*/  UMOV UR4, 0x40 ;  /* 0x0000004000047882 */ /* 0x000fe20000000000 */
[----:B------:R-:W-:Y:S01]  /*3300*/  NOP ;  /* 0x0000000000007918 */ /* 0x000fe20000000000 */
[----:B------:R-:W-:Y:S01]  /*3310*/  ULEA UR4, UR48, UR4, 0x18 ;  /* 0x0000000430047291 */ /* 0x000fe2000f8ec0ff */
[----:B------:R-:W-:Y:S02]  /*3320*/  UMOV UR5, 0x400 ;  /* 0x0000040000057882 */ /* 0x000fe40000000000 */
[----:B------:R-:W-:-:S06]  /*3330*/  ULEA UR48, UR48, UR5, 0x18 ;  /* 0x0000000530307291 */ /* 0x000fcc000f8ec0ff */
[----:B------:R-:W2:Y:S02]  /*3340*/  LDS.U8 R2, [UR4+0x1c] ;  /* 0x00001c04ff027984 */ /* 0x000ea40008000000 */
[----:B--2---:R-:W-:-:S13]  /*3350*/  ISETP.NE.AND P0, PT, R2, RZ, PT ;  /* 0x000000ff0200720c */ /* 0x004fda0003f05270 */
[----:B------:R-:W-:Y:S05]  /*3360*/  @P0 BRA `(.L_x_55) ;  /* 0x0000000000580947 */ /* 0x000fea0003800000 */
[----:B------:R-:W-:-:S13]  /*3370*/  ELECT P0, URZ, PT ;  /* 0x0000000000ff782f */ /* 0x000fda0003800000 */
[----:B------:R-:W-:Y:S05]  /*3380*/  @!P0 BRA `(.L_x_56) ;  /* 0x0000000000608947 */ /* 0x000fea0003800000 */
[----:B------:R-:W-:Y:S01]  /*3390*/  UMOV UR5, 0x10 ;  /* 0x0000001000057882 */ /* 0x000fe20000000000 */
[----:B------:R-:W-:Y:S01]  /*33a0*/  HFMA2 R2, -RZ, RZ, 0, 5.9604644775390625e-08 ;  /* 0x00000001ff027431 */ /* 0x000fe200000001ff */
[----:B------:R-:W-:-:S03]  /*33b0*/  MOV R3, 0xffff ;  /* 0x0000ffff00037802 */ /* 0x000fc60000000f00 */
[----:B------:R-:W-:Y:S04]  /*33c0*/  DEPBAR.LE SB2, 0x36 ;  /* 0x0000ad800000791a */ /* 0x000fe80000000000 */
[----:B------:R-:W2:Y:S02]  /*33d0*/  UTCATOMSWS.FIND_AND_SET.ALIGN UP0, UR5, UR5 ;  /* 0x00000005000575e3 */ /* 0x000ea40008000800 */
[----:B--2---:R-:W-:Y:S01]  /*33e0*/  MOV R4, UR5 ;  /* 0x0000000500047c02 */ /* 0x004fe20008000f00 */
[----:B------:R-:W-:Y:S06]  /*33f0*/  BRA.U UP0, `(.L_x_57) ;  /* 0x0000000100187547 */ /* 0x000fec000b800000 */
.L_x_58:
[----:B------:R-:W-:Y:S05]  /*3400*/  NANOSLEEP 0x64 ;  /* 0x000000640000795d */ /* 0x000fea0003800000 */
[----:B------:R-:W-:-:S05]  /*3410*/  UMOV UR5, 0x10 ;  /* 0x0000001000057882 */ /* 0x000fca0000000000 */
[----:B------:R-:W-:Y:S04]  /*3420*/  DEPBAR.LE SB2, 0x36 ;  /* 0x0000ad800000791a */ /* 0x000fe80000000000 */
[----:B------:R-:W2:Y:S02]  /*3430*/  UTCATOMSWS.FIND_AND_SET.ALIGN UP0, UR5, UR5 ;  /* 0x00000005000575e3 */ /* 0x000ea40008000800 */
[----:B--2---:R-:W-:Y:S01]  /*3440*/  MOV R4, UR5 ;  /* 0x0000000500047c02 */ /* 0x004fe20008000f00 */
[----:B------:R-:W-:Y:S05]  /*3450*/  BRA.U !UP0, `(.L_x_58) ;  /* 0xfffffffd08e87547 */ /* 0x000fea000b83ffff */
.L_x_57:
[-C--:B------:R-:W-:Y:S02]  /*3460*/  SHF.L.U32 R3, R3, R4.reuse, RZ ;  /* 0x0000000403037219 */ /* 0x080fe400000006ff */
[----:B------:R-:W-:Y:S01]  /*3470*/  SHF.L.U32 R2, R2, R4, RZ ;  /* 0x0000000402027219 */ /* 0x000fe200000006ff */
[----:B------:R-:W-:Y:S02]  /*3480*/  IMAD.SHL.U32 R4, R4, 0x20, RZ ;  /* 0x0000002004047824 */ /* 0x000fe400078e00ff */
[----:B------:R2:W-:Y:S04]  /*3490*/  ATOMS.OR RZ, [UR4+0x14], R3 ;  /* 0x00001403ffff798c */ /* 0x0005e8000b000004 */
[----:B------:R2:W-:Y:S04]  /*34a0*/  ATOMS.OR RZ, [UR4+0x18], R2 ;  /* 0x00001802ffff798c */ /* 0x0005e8000b000004 */
[----:B------:R2:W-:Y:S01]  /*34b0*/  STS [UR48+0x120], R4 ;  /* 0x00012004ff007988 */ /* 0x0005e20008000830 */
[----:B------:R-:W-:Y:S05]  /*34c0*/  BRA `(.L_x_56) ;  /* 0x0000000000107947 */ /* 0x000fea0003800000 */
.L_x_55:
[----:B------:R-:W-:-:S05]  /*34d0*/  MOV R2, 0xffffffff ;  /* 0xffffffff00027802 */ /* 0x000fca0000000f00 */
[----:B------:R2:W-:Y:S02]  /*34e0*/  STS [UR48+0x120], R2 ;  /* 0x00012002ff007988 */ /* 0x0005e40008000830 */
[----:B--2---:R-:W-:Y:S02]  /*34f0*/  MOV R2, 0x3510 ;  /* 0x0000351000027802 */ /* 0x004fe40000000f00 */
[----:B-1---5:R-:W-:Y:S05]  /*3500*/  CALL.REL.NOINC `($__internal_1_$__cuda_sm10x_tcgen05_guardrail_trap_phase_invalid_during_alloc) ;  /* 0x0000006000dc7944 */ /* 0x022fea0003c00000 */
.L_x_56:
[----:B------:R-:W-:Y:S05]  /*3510*/  WARPSYNC.ALL ;  /* 0x0000000000007948 */ /* 0x000fea0003800000 */
[----:B------:R-:W3:Y:S01]  /*3520*/  S2UR UR7, SR_CgaCtaId ;  /* 0x00000000000779c3 */ /* 0x000ee20000008800 */
[----:B------:R-:W-:Y:S01]  /*3530*/  UMOV UR4, 0x400 ;  /* 0x0000040000047882 */ /* 0x000fe20000000000 */
[----:B------:R-:W-:-:S06]  /*3540*/  NOP ;  /* 0x0000000000007918 */ /* 0x000fcc0000000000 */
[----:B------:R-:W-:Y:S06]  /*3550*/  BAR.ARV 0x6, 0xa0 ;  /* 0x0182800000007b1d */ /* 0x000fec0000002000 */
[----:B------:R-:W4:Y:S01]  /*3560*/  LDCU UR5, c[0x0][0x390] ;  /* 0x00007200ff0577ac */ /* 0x000f220008000800 */
[----:B------:R-:W-:Y:S01]  /*3570*/  LOP3.LUT R0, R0, 0xffff, RZ, 0xc0, !PT ;  /* 0x0000ffff00007812 */ /* 0x000fe200078ec0ff */
[----:B------:R-:W-:Y:S02]  /*3580*/  IMAD.MOV.U32 R11, RZ, RZ, 0x1 ;  /* 0x00000001ff0b7424 */ /* 0x000fe400078e00ff */
[----:B------:R-:W-:Y:S01]  /*3590*/  IMAD.MOV.U32 R10, RZ, RZ, RZ ;  /* 0x000000ffff0a7224 */ /* 0x000fe200078e00ff */
[----:B------:R-:W-:Y:S01]  /*35a0*/  R2UR UR10, R0 ;  /* 0x00000000000a72ca */ /* 0x000fe200000e0000 */
[----:B------:R-:W-:Y:S01]  /*35b0*/  IMAD.MOV.U32 R8, RZ, RZ, RZ ;  /* 0x000000ffff087224 */ /* 0x000fe200078e00ff */
[----:B------:R-:W-:Y:S01]  /*35c0*/  UMOV UR18, URZ ;  /* 0x000000ff00127c82 */ /* 0x000fe20008000000 */
[----:B------:R-:W-:Y:S01]  /*35d0*/  UMOV UR17, URZ ;  /* 0x000000ff00117c82 */ /* 0x000fe20008000000 */
[----:B------:R-:W-:Y:S01]  /*35e0*/  UMOV UR26, 0x0 ;  /* 0x00000000001a7882 */ /* 0x000fe20000000000 */
[----:B---3--:R-:W-:Y:S01]  /*35f0*/  ULEA UR7, UR7, UR4, 0x18 ;  /* 0x0000000407077291 */ /* 0x008fe2000f8ec0ff */
[----:B------:R-:W3:Y:S03]  /*3600*/  LDCU UR4, c[0x0][0x390] ;  /* 0x00007200ff0477ac */ /* 0x000ee60008000800 */
[----:B------:R-:W-:-:S02]  /*3610*/  UIADD3 UR12, UPT, UPT, UR7, 0x14400, URZ ;  /* 0x00014400070c7890 */ /* 0x000fc4000fffe0ff */
[----:B----4-:R-:W-:-:S03]  /*3620*/  UIADD3 UR5, UPT, UPT, UR5, 0x3f, URZ ;  /* 0x0000003f05057890 */ /* 0x010fc6000fffe0ff */
[----:B--2---:R-:W2:Y:S01]  /*3630*/  LDS R2, [UR7+0x120] ;  /* 0x00012007ff027984 */ /* 0x004ea20008000800 */
[----:B------:R-:W-:Y:S02]  /*3640*/  UIADD3 UR19, UPT, UPT, UR7, 0x4400, URZ ;  /* 0x0000440007137890 */ /* 0x000fe4000fffe0ff */
[----:B------:R-:W-:Y:S02]  /*3650*/  USHF.R.S32.HI UR6, URZ, 0x1f, UR5 ;  /* 0x0000001fff067899 */ /* 0x000fe40008011405 */
[----:B------:R-:W-:Y:S02]  /*3660*/  USHF.R.U32.HI UR12, URZ, 0x4, UR12 ;  /* 0x00000004ff0c7899 */ /* 0x000fe4000801160c */
[----:B------:R-:W-:Y:S02]  /*3670*/  ULEA.HI UR6, UR6, UR5, URZ, 0x6 ;  /* 0x0000000506067291 */ /* 0x000fe4000f8f30ff */
[----:B------:R-:W-:Y:S02]  /*3680*/  UIADD3 UR5, UPT, UPT, UR7, 0xd8, URZ ;  /* 0x000000d807057890 */ /* 0x000fe4000fffe0ff */
[----:B------:R-:W-:-:S02]  /*3690*/  USHF.R.S32.HI UR6, URZ, 0x6, UR6 ;  /* 0x00000006ff067899 */ /* 0x000fc40008011406 */
[----:B------:R-:W-:Y:S02]  /*36a0*/  USHF.R.U32.HI UR19, URZ, 0x4, UR19 ;  /* 0x00000004ff137899 */ /* 0x000fe40008011613 */
[----:B------:R-:W-:Y:S02]  /*36b0*/  UISETP.LT.AND UP0, UPT, UR6, 0x1, UPT ;  /* 0x000000010600788c */ /* 0x000fe4000bf01270 */
[----:B------:R-:W-:Y:S02]  /*36c0*/  ULOP3.LUT UR12, UR12, 0x3fff, URZ, 0xc0, !UPT ;  /* 0x00003fff0c0c7892 */ /* 0x000fe4000f8ec0ff */
[----:B------:R-:W-:Y:S01]  /*36d0*/  USEL UR11, UR6, 0x1, !UP0 ;  /* 0x00000001060b7887 */ /* 0x000fe2000c000000 */
[----:B------:R-:W-:Y:S01]  /*36e0*/  UMOV UR27, 0x4218010 ;  /* 0x04218010001b7882 */ /* 0x000fe20000000000 */
[----:B------:R-:W-:Y:S02]  /*36f0*/  UPRMT UR5, URZ, 0x654, UR5 ;  /* 0x00000654ff057896 */ /* 0x000fe40008000005 */
[----:B------:R-:W-:-:S02]  /*3700*/  ULOP3.LUT UR19, UR19, 0x3fff, URZ, 0xc0, !UPT ;  /* 0x00003fff13137892 */ /* 0x000fc4000f8ec0ff */
[----:B------:R-:W-:Y:S02]  /*3710*/  ULOP3.LUT UR12, UR12, 0x2000000, URZ, 0xfc, !UPT ;  /* 0x020000000c0c7892 */ /* 0x000fe4000f8efcff */
[----:B------:R-:W-:Y:S02]  /*3720*/  UIADD3 UR11, UPT, UPT, -UR11, URZ, URZ ;  /* 0x000000ff0b0b7290 */ /* 0x000fe4000fffe1ff */
[----:B---3--:R-:W-:Y:S01]  /*3730*/  UISETP.GE.AND UP3, UPT, UR4, 0x1, UPT ;  /* 0x000000010400788c */ /* 0x008fe2000bf66270 */
[----:B------:R-:W-:Y:S01]  /*3740*/  UMOV UR24, 0x0 ;  /* 0x0000000000187882 */ /* 0x000fe20000000000 */
[----:B------:R-:W-:Y:S01]  /*3750*/  UMOV UR25, 0x4218010 ;  /* 0x0421801000197882 */ /* 0x000fe20000000000 */
[----:B------:R-:W-:Y:S01]  /*3760*/  UMOV UR22, 0x0 ;  /* 0x0000000000167882 */ /* 0x000fe20000000000 */
[----:B------:R-:W-:Y:S01]  /*3770*/  UMOV UR23, 0x4218010 ;  /* 0x0421801000177882 */ /* 0x000fe20000000000 */
[----:B------:R-:W-:Y:S01]  /*3780*/  UMOV UR20, 0x0 ;  /* 0x0000000000147882 */ /* 0x000fe20000000000 */
[----:B------:R-:W-:Y:S01]  /*3790*/  UMOV UR21, 0x4218010 ;  /* 0x0421801000157882 */ /* 0x000fe20000000000 */
[C---:B--2---:R-:W-:Y:S01]  /*37a0*/  VIADD R5, R2.reuse, 0x80 ;  /* 0x0000008002057836 */ /* 0x044fe20000000000 */
[----:B------:R-:W-:-:S04]  /*37b0*/  LOP3.LUT R4, R2, 0xffff, RZ, 0xc0, !PT ;  /* 0x0000ffff02047812 */ /* 0x000fc800078ec0ff */
[----:B------:R-:W-:-:S05]  /*37c0*/  LOP3.LUT R5, R5, 0xffff, RZ, 0xc0, !PT ;  /* 0x0000ffff05057812 */ /* 0x000fca00078ec0ff */
[----:B------:R2:W-:Y:S02]  /*37d0*/  STL.64 [R1], R4 ;  /* 0x0000000401007387 */ /* 0x0005e40000100a00 */
.L_x_65:
[----:B--2---:R-:W-:-:S04]  /*37e0*/  SHF.L.U32 R3, R10, 0x1f, RZ ;  /* 0x0000001f0a037819 */ /* 0x004fc800000006ff */
[----:B---3--:R-:W3:Y:S02]  /*37f0*/  SYNCS.PHASECHK.TRANS64.TRYWAIT P0, [UR7+0xd0], R3 ;  /* 0x0000d003ff0075a7 */ /* 0x008ee40008001107 */
[----:B---3--:R-:W-:Y:S05]  /*3800*/  @!P0 BRA `(.L_x_59) ;  /* 0x0000005800408947 */ /* 0x008fea0003800000 */
.L_x_158:
[----:B--2---:R-:W2:Y:S01]  /*3810*/  LDS.128 R4, [UR7+0x110] ;  /* 0x00011007ff047984 */ /* 0x004ea20008000c00 */
[----:B------:R-:W-:Y:S01]  /*3820*/  ULEA UR9, UR18, UR7, 0x3 ;  /* 0x0000000712097291 */ /* 0x000fe2000f8e18ff */
[----:B---3--:R-:W-:Y:S01]  /*3830*/  SHF.L.U32 R3, R11, 0x1f, RZ ;  /* 0x0000001f0b037819 */ /* 0x008fe200000006ff */
[----:B------:R-:W-:Y:S01]  /*3840*/  @!PT LDS RZ, [RZ] ;  /* 0x00000000fffff984 */ /* 0x000fe20000000800 */
[----:B------:R-:W-:Y:S01]  /*3850*/  @!PT LDS RZ, [RZ] ;  /* 0x00000000fffff984 */ /* 0x000fe20000000800 */
[----:B------:R-:W-:Y:S01]  /*3860*/  @!PT LDS RZ, [RZ] ;  /* 0x00000000fffff984 */ /* 0x000fe20000000800 */
[----:B------:R-:W-:Y:S01]  /*3870*/  @!PT LDS RZ, [RZ] ;  /* 0x00000000fffff984 */ /* 0x000fe20000000800 */
[----:B------:R3:W-:Y:S06]  /*3880*/  MEMBAR.ALL.CTA ;  /* 0x0000000000007992 */ /* 0x0007ec0000008000 */
[----:B---3--:R-:W3:Y:S02]  /*3890*/  FENCE.VIEW.ASYNC.S ;  /* 0x00000000000073c6 */ /* 0x008ee40000000000 */
[----:B---3--:R-:W-:Y:S01]  /*38a0*/  SYNCS.ARRIVE.TRANS64.RED.A1T0 RZ, [UR5], RZ ;  /* 0x000000ffffff79a7 */ /* 0x008fe20008100405 */
[----:B------:R-:W3:Y:S02]  /*38b0*/  SYNCS.PHASECHK.TRANS64.TRYWAIT P0, [UR9+0xf0], R3 ;  /* 0x0000f003ff0075a7 */ /* 0x000ee40008001109 */
[----:B--23--:R-:W-:Y:S05]  /*38c0*/  @!P0 BRA `(.L_x_60) ;  /* 0x0000005800288947 */ /* 0x00cfea0003800000 */
.L_x_160:
[----:B------:R-:W-:Y:S05]  /*38d0*/  BRA.U !UP3, `(.L_x_61) ;  /* 0x000000010bf47547 */ /* 0x000fea000b800000 */
[----:B--2---:R-:W-:Y:S01]  /*38e0*/  IMAD.U32 R0, RZ, RZ, UR18 ;  /* 0x00000012ff007e24 */ /* 0x004fe2000f8e00ff */
[----:B------:R-:W-:-:S04]  /*38f0*/  ULEA UR4, UR17, UR7, 0x3 ;  /* 0x0000000711047291 */ /* 0x000fc8000f8e18ff */
[----:B------:R-:W-:Y:S02]  /*3900*/  LEA R3, R0, R1, 0x2 ;  /* 0x0000000100037211 */ /* 0x000fe400078e10ff */
[----:B------:R-:W-:-:S04]  /*3910*/  SHF.L.U32 R0, R8, 0x1f, RZ ;  /* 0x0000001f08007819 */ /* 0x000fc800000006ff */
[----:B------:R-:W5:Y:S01]  /*3920*/  LDL R3, [R3] ;  /* 0x0000000003037983 */ /* 0x000f620000100800 */
[----:B------:R2:W3:Y:S01]  /*3930*/  SYNCS.PHASECHK.TRANS64.TRYWAIT P2, [UR4], R0 ;  /* 0x00000000ff0075a7 */ /* 0x0004e20008041104 */
[----:B------:R-:W-:Y:S01]  /*3940*/  UPLOP3.LUT UP4, UPT, UPT, UPT, UPT, 0x40, 0x4 ;  /* 0x000000000004789c */ /* 0x000fe20003f8e870 */
[----:B------:R-:W-:Y:S01]  /*3950*/  UMOV UR16, UR11 ;  /* 0x0000000b00107c82 */ /* 0x000fe20008000000 */
[----:B------:R-:W-:Y:S01]  /*3960*/  UMOV UR15, UR6 ;  /* 0x00000006000f7c82 */ /* 0x000fe20008000000 */
[----:B------:R-:W-:-:S08]  /*3970*/  UMOV UR14, UR17 ;  /* 0x00000011000e7c82 */ /* 0x000fd00008000000 */
.L_x_64:
[----:B------:R-:W-:Y:S02]  /*3980*/  UIADD3 UR16, UPT, UPT, UR16, 0x1, URZ ;  /* 0x0000000110107890 */ /* 0x000fe4000fffe0ff */
[----:B----4-:R-:W-:Y:S02]  /*3990*/  ULEA UR8, UR14, UR7, 0x3 ;  /* 0x000000070e087291 */ /* 0x010fe4000f8e18ff */
[----:B------:R-:W-:Y:S01]  /*39a0*/  UISETP.NE.AND UP0, UPT, UR16, URZ, UPT ;  /* 0x000000ff1000728c */ /* 0x000fe2000bf05270 */
[----:B--23--:R-:W-:Y:S10]  /*39b0*/  @P2 BRA `(.L_x_62) ;  /* 0x00000000000c2947 */ /* 0x00cff40003800000 */
[----:B------:R-:W-:Y:S04]  /*39c0*/  SHF.L.U32 R9, R8, 0x1f, RZ ;  /* 0x0000001f08097819 */ /* 0x000fe800000006ff */
[----:B------:R-:W3:Y:S02]  /*39d0*/  SYNCS.PHASECHK.TRANS64.TRYWAIT P0, [UR8], R9 ;  /* 0x00000009ff0075a7 */ /* 0x000ee40008001108 */
[----:B---3--:R-:W-:Y:S05]  /*39e0*/  @!P0 BRA `(.L_x_63) ;  /* 0x0000005400f88947 */ /* 0x008fea0003800000 */
.L_x_62:
[----:B------:R-:W-:Y:S01]  /*39f0*/  UISETP.NE.AND UP1, UPT, UR15, 0x1, UPT ;  /* 0x000000010f00788c */ /* 0x000fe2000bf25270 */
[----:B------:R-:W-:Y:S01]  /*3a00*/  PLOP3.LUT P2, PT, PT, PT, PT, 0x80, 0x8 ;  /* 0x000000000008781c */ /* 0x000fe20003f4f070 */
[----:B------:R-:W-:Y:S01]  /*3a10*/  UIADD3 UR17, UPT, UPT, UR14, 0x1, URZ ;  /* 0x000000010e117890 */ /* 0x000fe2000fffe0ff */
[----:B------:R-:W-:Y:S03]  /*3a20*/  ELECT P1, URZ, PT ;  /* 0x0000000000ff782f */ /* 0x000fe60003820000 */
[----:B------:R-:W-:Y:S01]  /*3a30*/  UISETP.NE.AND UP2, UPT, UR17, 0x8, UPT ;  /* 0x000000081100788c */ /* 0x000fe2000bf45270 */
[----:B------:R-:W-:Y:S01]  /*3a40*/  PLOP3.LUT P0, PT, PT, PT, UP1, 0x80, 0x8 ;  /* 0x000000000008781c */ /* 0x000fe20003f0f018 */
[----:B------:R-:W-:Y:S02]  /*3a50*/  ULEA UR28, UR14, UR19, 0x9 ;  /* 0x000000130e1c7291 */ /* 0x000fe4000f8e48ff */
[----:B------:R-:W-:Y:S02]  /*3a60*/  USEL UR13, URZ, 0x1, UP2 ;  /* 0x00000001ff0d7887 */ /* 0x000fe40009000000 */
[----:B------:R-:W-:Y:S02]  /*3a70*/  USEL UR17, UR17, URZ, UP2 ;  /* 0x000000ff11117287 */ /* 0x000fe40009000000 */
[----:B------:R-:W-:Y:S02]  /*3a80*/  ULEA UR30, UR14, UR12, 0xa ;  /* 0x0000000c0e1e7291 */ /* 0x000fe4000f8e50ff */
[----:B------:R-:W-:Y:S01]  /*3a90*/  @UP1 ULEA UR4, UR17, UR7, 0x3 ;  /* 0x0000000711041291 */ /* 0x000fe2000f8e18ff */
[----:B------:R-:W-:Y:S01]  /*3aa0*/  LOP3.LUT R8, R8, UR13, RZ, 0x3c, !PT ;  /* 0x0000000d08087c12 */ /* 0x000fe2000f8e3cff */
[----:B------:R-:W-:Y:S02]  /*3ab0*/  UIADD3 UR38, UPT, UPT, UR28, 0x80, URZ ;  /* 0x000000801c267890 */ /* 0x000fe4000fffe0ff */
[----:B------:R-:W-:Y:S01]  /*3ac0*/  UIADD3 UR36, UPT, UPT, UR30, 0x80, URZ ;  /* 0x000000801e247890 */ /* 0x000fe2000fffe0ff */
[----:B--2---:R-:W-:Y:S01]  /*3ad0*/  @P0 SHF.L.U32 R0, R8, 0x1f, RZ ;  /* 0x0000001f08000819 */ /* 0x004fe200000006ff */
[----:B------:R-:W-:Y:S02]  /*3ae0*/  UIADD3 UR34, UPT, UPT, UR28, 0x100, URZ ;  /* 0x000001001c227890 */ /* 0x000fe4000fffe0ff */
[----:B------:R-:W-:Y:S01]  /*3af0*/  UIADD3 UR32, UPT, UPT, UR30, 0x100, URZ ;  /* 0x000001001e207890 */ /* 0x000fe2000fffe0ff */
[----:B------:R4:W2:Y:S01]  /*3b00*/  @P0 SYNCS.PHASECHK.TRANS64.TRYWAIT P2, [UR4], R0 ;  /* 0x00000000ff0005a7 */ /* 0x0008a20008041104 */
[----:B------:R-:W-:Y:S02]  /*3b10*/  ELECT P0, URZ, PT ;  /* 0x0000000000ff782f */ /* 0x000fe40003800000 */
[C---:B-----5:R-:W-:Y:S01]  /*3b20*/  @P1 R2UR.BROADCAST UR4, R3.reuse ;  /* 0x00000000030412ca */ /* 0x060fe200008e0000 */
[----:B------:R-:W-:Y:S10]  /*3b30*/  UIADD3 UR8, UPT, UPT, UR8, 0x40, URZ ;  /* 0x0000004008087890 */ /* 0x000ff4000fffe0ff */
[C---:B------:R-:W-:Y:S02]  /*3b40*/  @P0 R2UR.BROADCAST UR13, R3.reuse ;  /* 0x00000000030d02ca */ /* 0x040fe400008e0000 */
[----:B------:R-:W-:Y:S01]  /*3b50*/  ELECT P0, URZ, PT ;  /* 0x0000000000ff782f */ /* 0x000fe20003800000 */
[----:B------:R-:W-:Y:S01]  /*3b60*/  UIADD3 UR15, UPT, UPT, UR15, -0x1, URZ ;  /* 0xffffffff0f0f7890 */ /* 0x000fe2000fffe0ff */
[----:B------:R-:W-:Y:S01]  /*3b70*/  UMOV UR29, 0x40004040 ;  /* 0x40004040001d7882 */ /* 0x000fe20000000000 */
[----:B------:R-:W-:Y:S01]  /*3b80*/  UMOV UR31, 0x40004040 ;  /* 0x40004040001f7882 */ /* 0x000fe20000000000 */
[----:B------:R-:W-:Y:S01]  /*3b90*/  UMOV UR39, 0x40004040 ;  /* 0x4000404000277882 */ /* 0x000fe20000000000 */
[----:B------:R-:W-:Y:S01]  /*3ba0*/  UMOV UR37, 0x40004040 ;  /* 0x4000404000257882 */ /* 0x000fe20000000000 */
[----:B------:R-:W-:Y:S01]  /*3bb0*/  UMOV UR35, 0x40004040 ;  /* 0x4000404000237882 */ /* 0x000fe20000000000 */
[----:B------:R-:W-:Y:S01]  /*3bc0*/  UMOV UR33, 0x40004040 ;  /* 0x4000404000217882 */ /* 0x000fe20000000000 */
[----:B------:R3:W-:Y:S01]  /*3bd0*/  UTCHMMA gdesc[UR28], gdesc[UR30], tmem[UR4], tmem[UR26], idesc[UR27], UP4 ;  /* 0x00ff1a1e1c0075ea */ /* 0x0007e2000a000004 */
[----:B------:R-:W-:Y:S02]  /*3be0*/  UPLOP3.LUT UP4, UPT, UPT, UPT, UPT, 0x80, 0x8 ;  /* 0x000000000008789c */ /* 0x000fe40003f8f070 */
[----:B------:R1:W-:Y:S01]  /*3bf0*/  UTCHMMA gdesc[UR38], gdesc[UR36], tmem[UR13], tmem[UR24], idesc[UR25], UPT ;  /* 0x00ff1824260075ea */ /* 0x0003e2000b80000d */
[----:B------:R-:W-:Y:S01]  /*3c00*/  UMOV UR14, UR17 ;  /* 0x00000011000e7c82 */ /* 0x000fe20008000000 */
[----:B---3--:R-:W-:Y:S01]  /*3c10*/  UIADD3 UR28, UPT, UPT, UR28, 0x180, URZ ;  /* 0x000001801c1c7890 */ /* 0x008fe2000fffe0ff */
[C---:B------:R-:W-:Y:S02]  /*3c20*/  @P0 R2UR.BROADCAST UR4, R3.reuse ;  /* 0x00000000030402ca */ /* 0x040fe400008e0000 */
[----:B------:R-:W-:Y:S11]  /*3c30*/  ELECT P0, URZ, PT ;  /* 0x0000000000ff782f */ /* 0x000ff60003800000 */
[----:B------:R-:W-:Y:S02]  /*3c40*/  @!UPT UIADD3 URZ, UPT, UPT, URZ, URZ, URZ ;  /* 0x000000fffffff290 */ /* 0x000fe4000fffe0ff */
[----:B-1----:R-:W-:Y:S01]  /*3c50*/  @P0 R2UR.BROADCAST UR13, R3 ;  /* 0x00000000030d02ca */ /* 0x002fe200008e0000 */
[----:B------:R-:W-:Y:S01]  /*3c60*/  UIADD3 UR30, UPT, UPT, UR30, 0x180, URZ ;  /* 0x000001801e1e7890 */ /* 0x000fe2000fffe0ff */
[----:B------:R4:W-:Y:S11]  /*3c70*/  UTCHMMA gdesc[UR34], gdesc[UR32], tmem[UR4], tmem[UR22], idesc[UR23], UPT ;  /* 0x00ff1620220075ea */ /* 0x0009f6000b800004 */
[----:B------:R4:W-:Y:S01]  /*3c80*/  UTCHMMA gdesc[UR28], gdesc[UR30], tmem[UR13], tmem[UR20], idesc[UR21], UPT ;  /* 0x00ff141e1c0075ea */ /* 0x0009e2000b80000d */
[----:B------:R4:W-:Y:S01]  /*3c90*/  UTCBAR.MULTICAST [UR8], URZ, UR10 ;  /* 0x000000ff080073e9 */ /* 0x0009e2000800080a */
[----:B------:R-:W-:Y:S05]  /*3ca0*/  BRA.U UP0, `(.L_x_64) ;  /* 0xfffffffd00347547 */ /* 0x000fea000b83ffff */
.L_x_61:
[----:B------:R-:W-:Y:S01]  /*3cb0*/  UIADD3 UR18, UPT, UPT, UR18, 0x1, URZ ;  /* 0x0000000112127890 */ /* 0x000fe2000fffe0ff */
[----:B------:R-:W-:Y:S01]  /*3cc0*/  LOP3.LUT P0, RZ, R6, 0x1, RZ, 0xc0, !PT ;  /* 0x0000000106ff7812 */ /* 0x000fe2000780c0ff */
[----:B------:R-:W-:Y:S01]  /*3cd0*/  UIADD3 UR9, UPT, UPT, UR9, 0xe0, URZ ;  /* 0x000000e009097890 */ /* 0x000fe2000fffe0ff */
[----:B------:R-:W-:Y:S01]  /*3ce0*/  LOP3.LUT R10, R10, 0x1, RZ, 0x3c, !PT ;  /* 0x000000010a0a7812 */ /* 0x000fe200078e3cff */
[----:B------:R-:W-:-:S04]  /*3cf0*/  UISETP.NE.AND UP0, UPT, UR18, 0x2, UPT ;  /* 0x000000021200788c */ /* 0x000fc8000bf05270 */
[----:B----4-:R-:W-:Y:S02]  /*3d00*/  USEL UR4, URZ, 0x1, UP0 ;  /* 0x00000001ff047887 */ /* 0x010fe40008000000 */
[----:B------:R-:W-:Y:S01]  /*3d10*/  USEL UR18, UR18, URZ, UP0 ;  /* 0x000000ff12127287 */ /* 0x000fe20008000000 */
[----:B------:R3:W-:Y:S03]  /*3d20*/  UTCBAR [UR9], URZ ;  /* 0x000000ff090073e9 */ /* 0x0007e600080000ff */
[----:B------:R-:W-:Y:S01]  /*3d30*/  LOP3.LUT R11, R11, UR4, RZ, 0x3c, !PT ;  /* 0x000000040b0b7c12 */ /* 0x000fe2000f8e3cff */
[----:B------:R-:W-:Y:S07]  /*3d40*/  @P0 BRA `(.L_x_65) ;  /* 0xfffffff800a40947 */ /* 0x000fee000383ffff */
[----:B------:R-:W4:Y:S01]  /*3d50*/  S2UR UR4, SR_CgaCtaId ;  /* 0x00000000000479c3 */ /* 0x000f220000008800 */
[----:B------:R-:W-:Y:S01]  /*3d60*/  ELECT P0, URZ, PT ;  /* 0x0000000000ff782f */ /* 0x000fe20003800000 */
[----:B--2---:R-:W-:Y:S01]  /*3d70*/  IMAD.MOV.U32 R0, RZ, RZ, 0x1 ;  /* 0x00000001ff007424 */ /* 0x004fe200078e00ff */
[----:B------:R-:W-:Y:S01]  /*3d80*/  UIADD3 UR7, UPT, UPT, UR7, 0xf0, URZ ;  /* 0x000000f007077890 */ /* 0x000fe2000fffe0ff */
[----:B------:R-:W-:Y:S01]  /*3d90*/  SHF.L.U32 R3, R11, 0x1f, RZ ;  /* 0x0000001f0b037819 */ /* 0x000fe200000006ff */
[----:B------:R-:W-:-:S03]  /*3da0*/  UMOV UR5, 0x40 ;  /* 0x0000004000057882 */ /* 0x000fc60000000000 */
[----:B------:R-:W-:Y:S01]  /*3db0*/  UVIRTCOUNT.DEALLOC.SMPOOL 0x80 ;  /* 0x000000800000784c */ /* 0x000fe20000000000 */
[----:B----4-:R-:W-:Y:S02]  /*3dc0*/  ULEA UR4, UR4, UR5, 0x18 ;  /* 0x0000000504047291 */ /* 0x010fe4000f8ec0ff */
[----:B------:R-:W-:-:S07]  /*3dd0*/  ULEA UR5, UR18, UR7, 0x3 ;  /* 0x0000000712057291 */ /* 0x000fce000f8e18ff */
[----:B------:R2:W-:Y:S02]  /*3de0*/  @P0 STS.U8 [UR4+0x1c], R0 ;  /* 0x00001c00ff000988 */ /* 0x0005e40008000004 */
[----:B------:R-:W4:Y:S02]  /*3df0*/  SYNCS.PHASECHK.TRANS64.TRYWAIT P0, [UR5], R3 ;  /* 0x00000003ff0075a7 */ /* 0x000f240008001105 */
[----:B--2-4-:R-:W-:Y:S05]  /*3e00*/  @!P0 BRA `(.L_x_66) ;  /* 0x0000005400088947 */ /* 0x014fea0003800000 */
.L_x_163:
[----:B------:R-:W-:-:S04]  /*3e10*/  UIADD3 UR6, UPT, UPT, UR18, 0x1, URZ ;  /* 0x0000000112067890 */ /* 0x000fc8000fffe0ff */
[----:B------:R-:W-:-:S04]  /*3e20*/  UISETP.NE.AND UP0, UPT, UR6, 0x2, UPT ;  /* 0x000000020600788c */ /* 0x000fc8000bf05270 */
[----:B------:R-:W-:Y:S02]  /*3e30*/  USEL UR5, URZ, 0x1, UP0 ;  /* 0x00000001ff057887 */ /* 0x000fe40008000000 */
[----:B------:R-:W-:-:S04]  /*3e40*/  USEL UR6, UR6, URZ, UP0 ;  /* 0x000000ff06067287 */ /* 0x000fc80008000000 */
[----:B------:R-:W-:Y:S01]  /*3e50*/  ULEA UR6, UR6, UR7, 0x3 ;  /* 0x0000000706067291 */ /* 0x000fe2000f8e18ff */
[----:B--2---:R-:W-:-:S04]  /*3e60*/  LOP3.LUT R3, R11, UR5, RZ, 0x3c, !PT ;  /* 0x000000050b037c12 */ /* 0x004fc8000f8e3cff */
[----:B------:R-:W-:-:S04]  /*3e70*/  SHF.L.U32 R3, R3, 0x1f, RZ ;  /* 0x0000001f03037819 */ /* 0x000fc800000006ff */
[----:B------:R-:W2:Y:S02]  /*3e80*/  SYNCS.PHASECHK.TRANS64.TRYWAIT P0, [UR6], R3 ;  /* 0x00000003ff0075a7 */ /* 0x000ea40008001106 */
[----:B--2---:R-:W-:Y:S05]  /*3e90*/  @!P0 BRA `(.L_x_67) ;  /* 0x0000005000fc8947 */ /* 0x004fea0003800000 */
.L_x_165:
[----:B------:R-:W-:Y:S01]  /*3ea0*/  NOP ;  /* 0x0000000000007918 */ /* 0x000fe20000000000 */
[----:B--2---:R-:W2:Y:S01]  /*3eb0*/  LDS R0, [UR4+0x14] ;  /* 0x00001404ff007984 */ /* 0x004ea20008000800 */
[----:B------:R-:W-:Y:S01]  /*3ec0*/  LOP3.LUT R2, R2, 0xffff, RZ, 0xc0, !PT ;  /* 0x0000ffff02027812 */ /* 0x000fe200078ec0ff */
[----:B------:R-:W-:Y:S02]  /*3ed0*/  IMAD.MOV.U32 R3, RZ, RZ, 0xffff ;  /* 0x0000ffffff037424 */ /* 0x000fe400078e00ff */
[----:B------:R-:W-:Y:S01]  /*3ee0*/  IMAD.MOV.U32 R5, RZ, RZ, 0x1 ;  /* 0x00000001ff057424 */ /* 0x000fe200078e00ff */
[----:B------:R-:W-:-:S04]  /*3ef0*/  SHF.R.U32.HI R2, RZ, 0x5, R2 ;  /* 0x00000005ff027819 */ /* 0x000fc80000011602 */
[-C--:B------:R-:W-:Y:S02]  /*3f00*/  SHF.L.U32 R3, R3, R2.reuse, RZ ;  /* 0x0000000203037219 */ /* 0x080fe400000006ff */
[----:B------:R-:W-:Y:S02]  /*3f10*/  SHF.L.U32 R5, R5, R2, RZ ;  /* 0x0000000205057219 */ /* 0x000fe400000006ff */
[----:B--2---:R-:W-:-:S04]  /*3f20*/  LOP3.LUT R0, R0, R3, RZ, 0xc0, !PT ;  /* 0x0000000300007212 */ /* 0x004fc800078ec0ff */
[----:B------:R-:W-:-:S13]  /*3f30*/  ISETP.NE.AND P0, PT, R0, R3, PT ;  /* 0x000000030000720c */ /* 0x000fda0003f05270 */
[----:B------:R-:W-:Y:S05]  /*3f40*/  @P0 BRA `(.L_x_68) ;  /* 0x00000000005c0947 */ /* 0x000fea0003800000 */
[----:B------:R-:W2:Y:S02]  /*3f50*/  LDS R0, [UR4+0x18] ;  /* 0x00001804ff007984 */ /* 0x000ea40008000800 */
[----:B--2---:R-:W-:-:S04]  /*3f60*/  LOP3.LUT R0, R0, R5, RZ, 0xc0, !PT ;  /* 0x0000000500007212 */ /* 0x004fc800078ec0ff */
[----:B------:R-:W-:-:S13]  /*3f70*/  ISETP.NE.AND P0, PT, R0, R5, PT ;  /* 0x000000050000720c */ /* 0x000fda0003f05270 */
[----:B------:R-:W-:Y:S05]  /*3f80*/  @P0 BRA `(.L_x_69) ;  /* 0x0000000000400947 */ /* 0x000fea0003800000 */
[----:B------:R-:W-:Y:S01]  /*3f90*/  R2UR UR8, R3 ;  /* 0x00000000030872ca */ /* 0x000fe200000e0000 */
[----:B------:R-:W2:Y:S01]  /*3fa0*/  S2R R2, SR_LANEID ;  /* 0x0000000000027919 */ /* 0x000ea20000000000 */
[----:B------:R-:W-:Y:S01]  /*3fb0*/  LOP3.LUT R5, RZ, R5, RZ, 0x33, !PT ;  /* 0x00000005ff057212 */ /* 0x000fe200078e33ff */
[----:B------:R-:W-:Y:S02]  /*3fc0*/  VOTEU.ANY UR7, UPT, PT ;  /* 0x0000000000077886 */ /* 0x000fe400038e0100 */
[----:B------:R-:W-:Y:S01]  /*3fd0*/  UFLO.U32 UR7, UR7 ;  /* 0x00000007000772bd */ /* 0x000fe200080e0000 */
[----:B------:R-:W4:Y:S07]  /*3fe0*/  REDUX UR5, R5 ;  /* 0x00000000050573c4 */ /* 0x000f2e0000000000 */
[----:B------:R-:W-:-:S06]  /*3ff0*/  ULOP3.LUT UR8, URZ, UR8, URZ, 0x33, !UPT ;  /* 0x00000008ff087292 */ /* 0x000fcc000f8e33ff */
[----:B------:R-:W-:-:S04]  /*4000*/  IMAD.U32 R0, RZ, RZ, UR8 ;  /* 0x00000008ff007e24 */ /* 0x000fc8000f8e00ff */
[----:B------:R-:W1:Y:S02]  /*4010*/  REDUX UR6, R0 ;  /* 0x00000000000673c4 */ /* 0x000e640000000000 */
[----:B------:R1:W-:Y:S01]  /*4020*/  UTCATOMSWS.AND URZ, UR8 ;  /* 0x0000000800ff79e3 */ /* 0x0003e20008000000 */
[----:B--2---:R-:W-:Y:S01]  /*4030*/  ISETP.EQ.U32.AND P0, PT, R2, UR7, PT ;  /* 0x0000000702007c0c */ /* 0x004fe2000bf02070 */
[----:B----4-:R-:W-:Y:S02]  /*4040*/  IMAD.U32 R2, RZ, RZ, UR5 ;  /* 0x00000005ff027e24 */ /* 0x010fe4000f8e00ff */
[----:B-1----:R-:W-:-:S10]  /*4050*/  IMAD.U32 R3, RZ, RZ, UR6 ;  /* 0x00000006ff037e24 */ /* 0x002fd4000f8e00ff */
[----:B------:R1:W-:Y:S04]  /*4060*/  @P0 ATOMS.AND RZ, [UR4+0x14], R3 ;  /* 0x00001403ffff098c */ /* 0x0003e8000a800004 */
[----:B------:R1:W-:Y:S01]  /*4070*/  @P0 ATOMS.AND RZ, [UR4+0x18], R2 ;  /* 0x00001802ffff098c */ /* 0x0003e2000a800004 */
[----:B------:R-:W-:Y:S05]  /*4080*/  BRA `(.L_x_70) ;  /* 0x0000000000147947 */ /* 0x000fea0003800000 */
.L_x_69:
[----:B------:R-:W-:Y:S02]  /*4090*/  MOV R2, 0x40b0 ;  /* 0x000040b000027802 */ /* 0x000fe40000000f00 */
[----:B-1-3-5:R-:W-:Y:S05]  /*40a0*/  CALL.REL.NOINC `($__internal_0_$__cuda_sm10x_tcgen05_guardrail_trap_col_being_dealloced_not_returned_by_alloc) ;  /* 0x0000005400e87944 */ /* 0x02afea0003c00000 */
[----:B------:R-:W-:Y:S05]  /*40b0*/  BRA `(.L_x_70) ;  /* 0x0000000000087947 */ /* 0x000fea0003800000 */
.L_x_68:
[----:B------:R-:W-:Y:S02]  /*40c0*/  MOV R2, 0x40e0 ;  /* 0x000040e000027802 */ /* 0x000fe40000000f00 */
[----:B-1-3-5:R-:W-:Y:S05]  /*40d0*/  CALL.REL.NOINC `($__internal_2_$__cuda_sm10x_tcgen05_guardrail_trap_unallocated_columns_being_dealloced) ;  /* 0x0000005400f47944 */ /* 0x02afea0003c00000 */
.L_x_70:
[----:B------:R-:W-:Y:S01]  /*40e0*/  NOP ;  /* 0x0000000000007918 */ /* 0x000fe20000000000 */
[----:B---3--:R-:W-:Y:S05]  /*40f0*/  EXIT ;  /* 0x000000000000794d */ /* 0x008fea0003800000 */
.L_x_54:
[----:B------:R-:W2:Y:S01]  /*4100*/  LDC R3, c[0x0][0x384] ;  /* 0x0000e100ff037b82 */ /* 0x000ea20000000800 */
[----:B------:R-:W-:Y:S01]  /*4110*/  UISETP.NE.OR UP6, UPT, UR4, 0x3, !UP6 ;  /* 0x000000030400788c */ /* 0x000fe2000f7c5670 */
[----:B--2---:R-:W-:-:S08]  /*4120*/  IADD3 R3, PT, PT, R3, 0x7f, RZ ;  /* 0x0000007f03037810 */ /* 0x004fd00007ffe0ff */
[----:B------:R-:W-:Y:S05]  /*4130*/  BRA.U UP6, `(.L_x_71) ;  /* 0x00000015060c7547 */ /* 0x000fea000b800000 */
[----:B------:R-:W2:Y:S01]  /*4140*/  LDC R20, c[0x0][0x388] ;  /* 0x0000e200ff147b82 */ /* 0x000ea20000000800 */
[----:B------:R-:W3:Y:S01]  /*4150*/  LDCU.64 UR6, c[0x0][0x888] ;  /* 0x00011100ff0677ac */ /* 0x000ee20008000a00 */
[----:B------:R-:W-:Y:S01]  /*4160*/  SHF.R.S32.HI R32, RZ, 0x1f, R3 ;  /* 0x0000001fff207819 */ /* 0x000fe20000011403 */
[----:B------:R-:W-:Y:S01]  /*4170*/  IMAD.MOV.U32 R27, RZ, RZ, 0x1 ;  /* 0x00000001ff1b7424 */ /* 0x000fe200078e00ff */
[----:B------:R-:W4:Y:S02]  /*4180*/  LDCU.64 UR4, c[0x0][0x890] ;  /* 0x00011200ff0477ac */ /* 0x000f240008000a00 */
[----:B------:R-:W-:Y:S01]  /*4190*/  LEA.HI R32, R32, R3, RZ, 0x7 ;  /* 0x0000000320207211 */ /* 0x000fe200078f38ff */
[----:B------:R-:W-:Y:S01]  /*41a0*/  IMAD.MOV.U32 R25, RZ, RZ, RZ ;  /* 0x000000ffff197224 */ /* 0x000fe200078e00ff */
[----:B------:R-:W1:Y:S01]  /*41b0*/  LDC R0, c[0x0][0xb30] ;  /* 0x0002cc00ff007b82 */ /* 0x000e620000000800 */
[----:B------:R-:W-:Y:S01]  /*41c0*/  UMOV UR15, 0x400 ;  /* 0x00000400000f7882 */ /* 0x000fe20000000000 */
[----:B------:R-:W-:Y:S01]  /*41d0*/  IMAD.MOV.U32 R24, RZ, RZ, 0x1000 ;  /* 0x00001000ff187424 */ /* 0x000fe200078e00ff */
[----:B------:R-:W-:Y:S01]  /*41e0*/  ULEA UR15, UR48, UR15, 0x18 ;  /* 0x0000000f300f7291 */ /* 0x000fe2000f8ec0ff */
[----:B------:R-:W-:Y:S01]  /*41f0*/  SHF.R.S32.HI R32, RZ, 0x7, R32 ;  /* 0x00000007ff207819 */ /* 0x000fe20000011420 */
[----:B------:R-:W-:-:S02]  /*4200*/  USEL UR22, URZ, 0x1, UP5 ;  /* 0x00000001ff167887 */ /* 0x000fc4000a800000 */
[----:B------:R-:W-:Y:S01]  /*4210*/  UIADD3 UR23, UPT, UPT, UR15, 0x98, URZ ;  /* 0x000000980f177890 */ /* 0x000fe2000fffe0ff */
[----:B------:R-:W1:Y:S01]  /*4220*/  LDC R23, c[0x0][0x370] ;  /* 0x0000dc00ff177b82 */ /* 0x000e620000000800 */
[----:B------:R-:W-:Y:S02]  /*4230*/  UIADD3 UR33, UPT, UPT, UR15, 0x80, URZ ;  /* 0x000000800f217890 */ /* 0x000fe4000fffe0ff */
[----:B---3--:R-:W-:Y:S02]  /*4240*/  UISETP.NE.U32.AND UP2, UPT, UR6, URZ, UPT ;  /* 0x000000ff0600728c */ /* 0x008fe4000bf45070 */
[----:B------:R-:W-:Y:S02]  /*4250*/  UIADD3 UR25, UPT, UPT, UR15, 0x88, URZ ;  /* 0x000000880f197890 */ /* 0x000fe4000fffe0ff */
[----:B------:R-:W-:Y:S01]  /*4260*/  UISETP.NE.AND.EX UP2, UPT, UR7, URZ, UPT, UP2 ;  /* 0x000000ff0700728c */ /* 0x000fe2000bf45320 */
[----:B------:R-:W3:Y:S01]  /*4270*/  LDC R2, c[0x0][0xb0c] ;  /* 0x0002c300ff027b82 */ /* 0x000ee20000000800 */
[C---:B--2---:R-:W-:Y:S01]  /*4280*/  R2UR UR7, R20.reuse ;  /* 0x00000000140772ca */ /* 0x044fe200000e0000 */
[----:B----4-:R-:W-:Y:S01]  /*4290*/  UISETP.NE.U32.AND UP3, UPT, UR4, URZ, UPT ;  /* 0x000000ff0400728c */ /* 0x010fe2000bf65070 */
[----:B------:R-:W-:Y:S01]  /*42a0*/  R2UR UR6, R20 ;  /* 0x00000000140672ca */ /* 0x000fe200000e0000 */
[----:B------:R-:W-:-:S02]  /*42b0*/  UIADD3 UR14, UPT, UPT, UR15, 0xd8, URZ ;  /* 0x000000d80f0e7890 */ /* 0x000fc4000fffe0ff */
[----:B------:R-:W-:Y:S02]  /*42c0*/  UIADD3 UR17, UPT, UPT, UR15, 0x90, URZ ;  /* 0x000000900f117890 */ /* 0x000fe4000fffe0ff */
[----:B------:R-:W2:Y:S01]  /*42d0*/  LDC R18, c[0x0][0xb20] ;  /* 0x0002c800ff127b82 */ /* 0x000ea20000000800 */
[----:B-1----:R-:W-:Y:S01]  /*42e0*/  ISETP.NE.AND P1, PT, R0, 0x1, PT ;  /* 0x000000010000780c */ /* 0x002fe20003f25270 */
[----:B------:R-:W-:Y:S02]  /*42f0*/  UPRMT UR23, UR48, 0x654, UR23 ;  /* 0x0000065430177896 */ /* 0x000fe40008000017 */
[----:B------:R-:W-:Y:S02]  /*4300*/  UPRMT UR31, UR48, 0x654, UR33 ;  /* 0x00000654301f7896 */ /* 0x000fe40008000021 */
[----:B------:R-:W-:Y:S02]  /*4310*/  UPRMT UR30, UR48, 0x654, UR25 ;  /* 0x00000654301e7896 */ /* 0x000fe40008000019 */
[----:B------:R-:W1:Y:S01]  /*4320*/  LDC.64 R36, c[0x0][0x348] ;  /* 0x0000d200ff247b82 */ /* 0x000e620000000a00 */
[----:B------:R-:W-:-:S02]  /*4330*/  UPLOP3.LUT UP1, UPT, UPT, UPT, UPT, 0x40, 0x4 ;  /* 0x000000000004789c */ /* 0x000fc40003f2e870 */
[----:B------:R-:W-:Y:S02]  /*4340*/  UPRMT UR14, URZ, 0x654, UR14 ;  /* 0x00000654ff0e7896 */ /* 0x000fe4000800000e */
[----:B------:R-:W-:Y:S02]  /*4350*/  UPRMT UR48, UR48, 0x654, UR17 ;  /* 0x0000065430307896 */ /* 0x000fe40008000011 */
[----:B------:R-:W-:Y:S01]  /*4360*/  UISETP.NE.AND.EX UP3, UPT, UR5, URZ, UPT, UP3 ;  /* 0x000000ff0500728c */ /* 0x000fe2000bf65330 */
[----:B------:R-:W4:Y:S08]  /*4370*/  LDC.64 R16, c[0x0][0xb10] ;  /* 0x0002c400ff107b82 */ /* 0x000f300000000a00 */
[----:B------:R-:W1:Y:S08]  /*4380*/  LDC.64 R6, c[0x0][0xb18] ;  /* 0x0002c600ff067b82 */ /* 0x000e700000000a00 */
[----:B------:R-:W1:Y:S08]  /*4390*/  LDC.64 R4, c[0x0][0xb28] ;  /* 0x0002ca00ff047b82 */ /* 0x000e700000000a00 */
[----:B---3--:R-:W1:Y:S02]  /*43a0*/  LDC R22, c[0x0][0x374] ;  /* 0x0000dd00ff167b82 */ /* 0x008e640000000800 */
.L_x_82:
[----:B------:R-:W-:Y:S02]  /*43b0*/  IABS R14, R32 ;  /* 0x00000020000e7213 */ /* 0x000fe40000000000 */
[----:B------:R-:W-:Y:S02]  /*43c0*/  SHF.L.U32 R0, R25, 0x1f, RZ ;  /* 0x0000001f19007819 */ /* 0x000fe400000006ff */
[----:B---3--:R-:W3:Y:S01]  /*43d0*/  I2F.RP R9, R14 ;  /* 0x0000000e00097306 */ /* 0x008ee20000209400 */
[----:B------:R-:W-:Y:S01]  /*43e0*/  IABS R10, R20 ;  /* 0x00000014000a7213 */ /* 0x000fe20000000000 */
[----:B------:R-:W2:Y:S01]  /*43f0*/  SYNCS.PHASECHK.TRANS64.TRYWAIT P2, [UR15+0xd0], R0 ;  /* 0x0000d000ff0075a7 */ /* 0x000ea2000804110f */
[----:B------:R-:W-:Y:S02]  /*4400*/  IABS R12, R32 ;  /* 0x00000020000c7213 */ /* 0x000fe40000000000 */
[----:B------:R-:W-:Y:S05]  /*4410*/  ISETP.NE.AND P3, PT, R32, RZ, PT ;  /* 0x000000ff2000720c */ /* 0x000fea0003f65270 */
[----:B------:R-:W4:Y:S01]  /*4420*/  I2F.RP R11, R10 ;  /* 0x0000000a000b7306 */ /* 0x000f220000209400 */
[----:B------:R-:W-:Y:S09]  /*4430*/  IMAD.MOV R12, RZ, RZ, -R12 ;  /* 0x000000ffff0c7224 */ /* 0x000ff200078e0a0c */
[----:B---3--:R-:W3:Y:S10]  /*4440*/  MUFU.RCP R3, R9 ;  /* 0x0000000900037308 */ /* 0x008ef40000001000 */
[----:B----4-:R-:W4:Y:S01]  /*4450*/  MUFU.RCP R11, R11 ;  /* 0x0000000b000b7308 */ /* 0x010f220000001000 */
[----:B---3--:R-:W-:Y:S09]  /*4460*/  VIADD R30, R3, 0xffffffe ;  /* 0x0ffffffe031e7836 */ /* 0x008ff20000000000 */
[----:B------:R-:W3:Y:S01]  /*4470*/  F2I.FTZ.U32.TRUNC.NTZ R31, R30 ;  /* 0x0000001e001f7305 */ /* 0x000ee2000021f000 */
[----:B----4-:R-:W-:Y:S09]  /*4480*/  VIADD R9, R11, 0xffffffe ;  /* 0x0ffffffe0b097836 */ /* 0x010ff20000000000 */
[----:B------:R-:W4:Y:S01]  /*4490*/  F2I.FTZ.U32.TRUNC.NTZ R9, R9 ;  /* 0x0000000900097305 */ /* 0x000f22000021f000 */
[--C-:B---3--:R-:W-:Y:S02]  /*44a0*/  IMAD.MOV R3, RZ, RZ, -R31.reuse ;  /* 0x000000ffff037224 */ /* 0x108fe400078e0a1f */
[----:B------:R-:W-:Y:S02]  /*44b0*/  IMAD.MOV.U32 R30, RZ, RZ, RZ ;  /* 0x000000ffff1e7224 */ /* 0x000fe400078e00ff */
[----:B------:R-:W-:Y:S01]  /*44c0*/  IMAD R28, R3, R14, RZ ;  /* 0x0000000e031c7224 */ /* 0x000fe200078e02ff */
[----:B------:R-:W-:Y:S03]  /*44d0*/  IABS R3, R19 ;  /* 0x0000001300037213 */ /* 0x000fe60000000000 */
[----:B------:R-:W-:Y:S06]  /*44e0*/  IMAD.HI.U32 R28, R31, R28, R30 ;  /* 0x0000001c1f1c7227 */ /* 0x000fec00078e001e */
[----:B-----5:R-:W-:Y:S04]  /*44f0*/  IMAD.HI.U32 R33, R28, R3, RZ ;  /* 0x000000031c217227 */ /* 0x020fe800078e00ff */
[----:B------:R-:W-:Y:S05]  /*4500*/  IMAD R3, R33, R12, R3 ;  /* 0x0000000c21037224 */ /* 0x000fea00078e0203 */
[----:B------:R-:W-:Y:S11]  /*4510*/  ISETP.GT.U32.AND P0, PT, R14, R3, PT ;  /* 0x000000030e00720c */ /* 0x000ff60003f04070 */
[----:B------:R-:W-:Y:S02]  /*4520*/  @!UPT UIADD3 URZ, UPT, UPT, URZ, URZ, URZ ;  /* 0x000000fffffff290 */ /* 0x000fe4000fffe0ff */
[-C--:B------:R-:W-:Y:S01]  /*4530*/  @!P0 IADD3 R3, PT, PT, R3, -R14.reuse, RZ ;  /* 0x8000000e03038210 */ /* 0x080fe20007ffe0ff */
[----:B------:R-:W-:Y:S03]  /*4540*/  @!P0 VIADD R33, R33, 0x1 ;  /* 0x0000000121218836 */ /* 0x000fe60000000000 */
[----:B------:R-:W-:Y:S02]  /*4550*/  ISETP.GE.U32.AND P4, PT, R3, R14, PT ;  /* 0x0000000e0300720c */ /* 0x000fe40003f86070 */
[----:B------:R-:W-:Y:S04]  /*4560*/  LOP3.LUT R3, R19, R32, RZ, 0x3c, !PT ;  /* 0x0000002013037212 */ /* 0x000fe800078e3cff */
[----:B------:R-:W-:Y:S07]  /*4570*/  ISETP.GE.AND P0, PT, R3, RZ, PT ;  /* 0x000000ff0300720c */ /* 0x000fee0003f06270 */
[----:B------:R-:W-:Y:S01]  /*4580*/  @P4 IADD3 R33, PT, PT, R33, 0x1, RZ ;  /* 0x0000000121214810 */ /* 0x000fe20007ffe0ff */
[----:B--2-4-:R-:W-:Y:S06]  /*4590*/  @!P2 BRA `(.L_x_72) ;  /* 0x0000004c0054a947 */ /* 0x014fec0003800000 */
.L_x_167:
[----:B------:R-:W-:Y:S01]  /*45a0*/  MOV R15, R9 ;  /* 0x00000009000f7202 */ /* 0x000fe20000000f00 */
[----:B------:R-:W3:Y:S01]  /*45b0*/  LDS.128 R28, [UR15+0x110] ;  /* 0x0001100fff1c7984 */ /* 0x000ee20008000c00 */
[----:B--2---:R-:W-:Y:S02]  /*45c0*/  IMAD.MOV R0, RZ, RZ, -R9 ;  /* 0x000000ffff007224 */ /* 0x004fe400078e0a09 */
[----:B------:R-:W-:Y:S01]  /*45d0*/  @!P0 IMAD.MOV R33, RZ, RZ, -R33 ;  /* 0x000000ffff218224 */ /* 0x000fe200078e0a21 */
[----:B------:R-:W-:Y:S01]  /*45e0*/  @!P3 LOP3.LUT R33, RZ, R32, RZ, 0x33, !PT ;  /* 0x00000020ff21b212 */ /* 0x000fe200078e33ff */
[----:B------:R-:W-:Y:S01]  /*45f0*/  IMAD R38, R0, R10, RZ ;  /* 0x0000000a00267224 */ /* 0x000fe200078e02ff */
[----:B------:R-:W-:Y:S01]  /*4600*/  ISETP.GE.AND P0, PT, R26, 0x1, PT ;  /* 0x000000011a00780c */ /* 0x000fe20003f06270 */
[----:B------:R-:W-:Y:S01]  /*4610*/  IMAD.MOV.U32 R14, RZ, RZ, RZ ;  /* 0x000000ffff0e7224 */ /* 0x000fe200078e00ff */
[----:B------:R-:W-:Y:S01]  /*4620*/  IABS R3, R33 ;  /* 0x0000002100037213 */ /* 0x000fe20000000000 */
[----:B------:R-:W-:Y:S01]  /*4630*/  @!PT LDS RZ, [RZ] ;  /* 0x00000000fffff984 */ /* 0x000fe20000000800 */
[----:B------:R-:W-:Y:S01]  /*4640*/  @!PT LDS RZ, [RZ] ;  /* 0x00000000fffff984 */ /* 0x000fe20000000800 */
[----:B------:R-:W-:Y:S01]  /*4650*/  @!PT LDS RZ, [RZ] ;  /* 0x00000000fffff984 */ /* 0x000fe20000000800 */
[----:B------:R-:W-:Y:S01]  /*4660*/  @!PT LDS RZ, [RZ] ;  /* 0x00000000fffff984 */ /* 0x000fe20000000800 */
[----:B------:R2:W-:Y:S06]  /*4670*/  MEMBAR.ALL.CTA ;  /* 0x0000000000007992 */ /* 0x0005ec0000008000 */
[----:B--2---:R-:W2:Y:S01]  /*4680*/  FENCE.VIEW.ASYNC.S ;  /* 0x00000000000073c6 */ /* 0x004ea20000000000 */
[----:B------:R-:W-:Y:S01]  /*4690*/  LOP3.LUT R34, R33, R20, RZ, 0x3c, !PT ;  /* 0x0000001421227212 */ /* 0x000fe200078e3cff */
[----:B------:R-:W-:Y:S06]  /*46a0*/  IMAD.HI.U32 R38, R9, R38, R14 ;  /* 0x0000002609267227 */ /* 0x000fec00078e000e */
[----:B------:R-:W-:Y:S04]  /*46b0*/  IMAD.HI.U32 R38, R38, R3, RZ ;  /* 0x0000000326267227 */ /* 0x000fe800078e00ff */
[----:B------:R-:W-:Y:S04]  /*46c0*/  IMAD.MOV R0, RZ, RZ, -R38 ;  /* 0x000000ffff007224 */ /* 0x000fe800078e0a26 */
[C---:B------:R-:W-:Y:S05]  /*46d0*/  IMAD R3, R10.reuse, R0, R3 ;  /* 0x000000000a037224 */ /* 0x040fea00078e0203 */
[----:B------:R-:W-:Y:S01]  /*46e0*/  ISETP.GT.U32.AND P4, PT, R10, R3, PT ;  /* 0x000000030a00720c */ /* 0x000fe20003f84070 */
[----:B--2---:R-:W-:Y:S01]  /*46f0*/  SYNCS.ARRIVE.TRANS64.RED.A1T0 RZ, [UR14], RZ ;  /* 0x000000ffffff79a7 */ /* 0x004fe2000810040e */
[----:B---3--:R-:W-:Y:S11]  /*4700*/  LOP3.LUT P3, RZ, R30, 0x1, RZ, 0xc0, !PT ;  /* 0x000000011eff7812 */ /* 0x008ff6000786c0ff */
[-C--:B------:R-:W-:Y:S04]  /*4710*/  @!P4 IADD3 R3, PT, PT, R3, -R10.reuse, RZ ;  /* 0x8000000a0303c210 */ /* 0x080fe80007ffe0ff */
[----:B------:R-:W-:Y:S02]  /*4720*/  ISETP.GE.U32.AND P5, PT, R3, R10, PT ;  /* 0x0000000a0300720c */ /* 0x000fe40003fa6070 */
[----:B------:R-:W-:Y:S02]  /*4730*/  @P3 MOV R13, R28 ;  /* 0x0000001c000d3202 */ /* 0x000fe40000000f00 */
[----:B------:R-:W-:Y:S01]  /*4740*/  @P3 LOP3.LUT R8, R29, 0xffff, RZ, 0xc0, !PT ;  /* 0x0000ffff1d083812 */ /* 0x000fe200078ec0ff */
[----:B------:R-:W-:Y:S08]  /*4750*/  @!P0 BRA `(.L_x_73) ;  /* 0x0000000000a48947 */ /* 0x000ff00003800000 */
[----:B-1----:R-:W-:Y:S01]  /*4760*/  IMAD.HI.U32 R39, R22, R7, RZ ;  /* 0x0000000716277227 */ /* 0x002fe200078e00ff */
[----:B------:R-:W-:Y:S02]  /*4770*/  ISETP.NE.AND P0, PT, R6, 0x1, PT ;  /* 0x000000010600780c */ /* 0x000fe40003f05270 */
[----:B------:R-:W-:Y:S01]  /*4780*/  ISETP.NE.AND P2, PT, R26, 0x1, PT ;  /* 0x000000011a00780c */ /* 0x000fe20003f45270 */
[----:B------:R-:W-:Y:S01]  /*4790*/  IMAD.HI.U32 R40, R23, R16, RZ ;  /* 0x0000001017287227 */ /* 0x000fe200078e00ff */
[----:B------:R-:W-:Y:S02]  /*47a0*/  SHF.R.U32.HI R39, RZ, R18, R39 ;  /* 0x00000012ff277219 */ /* 0x000fe40000011627 */
[----:B------:R-:W-:Y:S01]  /*47b0*/  ISETP.NE.AND P6, PT, R2, 0x1, PT ;  /* 0x000000010200780c */ /* 0x000fe20003fc5270 */
[----:B------:R-:W-:Y:S01]  /*47c0*/  IMAD.HI.U32 R42, R13, R16, RZ ;  /* 0x000000100d2a7227 */ /* 0x000fe200078e00ff */
[----:B------:R-:W-:Y:S02]  /*47d0*/  SHF.R.U32.HI R40, RZ, R17, R40 ;  /* 0x00000011ff287219 */ /* 0x000fe40000011628 */
[----:B------:R-:W-:Y:S01]  /*47e0*/  SEL R3, R22, R39, !P0 ;  /* 0x0000002716037207 */ /* 0x000fe20004000000 */
[C---:B------:R-:W-:Y:S01]  /*47f0*/  IMAD.HI.U32 R39, R8.reuse, R7, RZ ;  /* 0x0000000708277227 */ /* 0x040fe200078e00ff */
[----:B------:R-:W-:Y:S02]  /*4800*/  SEL R11, R23, R40, !P6 ;  /* 0x00000028170b7207 */ /* 0x000fe40007000000 */
[----:B------:R-:W-:Y:S01]  /*4810*/  SHF.R.U32.HI R42, RZ, R17, R42 ;  /* 0x00000011ff2a7219 */ /* 0x000fe2000001162a */
[----:B------:R-:W-:Y:S01]  /*4820*/  IMAD.HI.U32 R44, R3, R4, RZ ;  /* 0x00000004032c7227 */ /* 0x000fe200078e00ff */
[----:B------:R-:W-:Y:S03]  /*4830*/  SHF.R.U32.HI R39, RZ, R18, R39 ;  /* 0x00000012ff277219 */ /* 0x000fe60000011627 */
[----:B------:R-:W-:Y:S01]  /*4840*/  IMAD.HI.U32 R40, R11, R4, RZ ;  /* 0x000000040b287227 */ /* 0x000fe200078e00ff */
[----:B------:R-:W-:Y:S02]  /*4850*/  @P2 SHF.R.U32.HI R3, RZ, R5, R44 ;  /* 0x00000005ff032219 */ /* 0x000fe4000001162c */
[----:B------:R-:W-:Y:S02]  /*4860*/  SEL R9, R8, R39, !P0 ;  /* 0x0000002708097207 */ /* 0x000fe40004000000 */
[----:B------:R-:W-:Y:S01]  /*4870*/  @P2 SHF.R.U32.HI R11, RZ, R5, R40 ;  /* 0x00000005ff0b2219 */ /* 0x000fe20000011628 */
[C---:B------:R-:W-:Y:S01]  /*4880*/  IMAD R10, R26.reuse, R3, RZ ;  /* 0x000000031a0a7224 */ /* 0x040fe200078e02ff */
[----:B------:R-:W-:Y:S01]  /*4890*/  SEL R3, R13, R42, !P6 ;  /* 0x0000002a0d037207 */ /* 0x000fe20007000000 */
[C---:B------:R-:W-:Y:S03]  /*48a0*/  IMAD.HI.U32 R14, R9.reuse, R4, RZ ;  /* 0x00000004090e7227 */ /* 0x040fe600078e00ff */
[----:B------:R-:W-:Y:S01]  /*48b0*/  ISETP.GE.AND P0, PT, R9, R10, PT ;  /* 0x0000000a0900720c */ /* 0x000fe20003f06270 */
[C---:B------:R-:W-:Y:S01]  /*48c0*/  IMAD R12, R26.reuse, R11, RZ ;  /* 0x0000000b1a0c7224 */ /* 0x040fe200078e02ff */
[-C--:B------:R-:W-:Y:S04]  /*48d0*/  SHF.R.U32.HI R14, RZ, R5.reuse, R14 ;  /* 0x00000005ff0e7219 */ /* 0x080fe8000001160e */
[----:B------:R-:W-:Y:S02]  /*48e0*/  ISETP.GE.OR P0, PT, R3, R12, P0 ;  /* 0x0000000c0300720c */ /* 0x000fe40000706670 */
[----:B------:R-:W-:Y:S05]  /*48f0*/  SEL R15, R9, R14, !P2 ;  /* 0x0000000e090f7207 */ /* 0x000fea0005000000 */
[----:B------:R-:W-:Y:S04]  /*4900*/  IMAD.MOV R14, RZ, RZ, -R15 ;  /* 0x000000ffff0e7224 */ /* 0x000fe800078e0a0f */
[----:B------:R-:W-:Y:S02]  /*4910*/  IMAD R14, R26, R14, R9 ;  /* 0x0000000e1a0e7224 */ /* 0x000fe400078e0209 */
[C---:B------:R-:W-:Y:S05]  /*4920*/  @!P0 IMAD.HI.U32 R10, R3.reuse, R4, RZ ;  /* 0x00000004030a8227 */ /* 0x040fea00078e00ff */
[----:B------:R-:W-:Y:S04]  /*4930*/  @!P0 SHF.R.U32.HI R10, RZ, R5, R10 ;  /* 0x00000005ff0a8219 */ /* 0x000fe8000001160a */
[----:B------:R-:W-:Y:S01]  /*4940*/  @!P0 SEL R0, R3, R10, !P2 ;  /* 0x0000000a03008207 */ /* 0x000fe20005000000 */
[----:B------:R-:W-:Y:S03]  /*4950*/  IMAD.MOV R10, RZ, RZ, -R3 ;  /* 0x000000ffff0a7224 */ /* 0x000fe600078e0a03 */
[----:B------:R-:W-:Y:S01]  /*4960*/  @!P0 IADD3 R15, PT, PT, R15, -R0, RZ ;  /* 0x800000000f0f8210 */ /* 0x000fe20007ffe0ff */
[----:B------:R-:W-:Y:S01]  /*4970*/  @!P0 IMAD R0, R11, R14, R0 ;  /* 0x0000000e0b008224 */ /* 0x000fe200078e0200 */
[----:B------:R-:W-:Y:S01]  /*4980*/  IADD3 R11, PT, PT, -R9, RZ, RZ ;  /* 0x000000ff090b7210 */ /* 0x000fe20007ffe1ff */
[----:B------:R-:W-:Y:S02]  /*4990*/  IMAD R13, R2, R10, R13 ;  /* 0x0000000a020d7224 */ /* 0x000fe400078e020d */
[----:B------:R-:W-:Y:S02]  /*49a0*/  @!P0 IMAD R9, R15, R26, R3 ;  /* 0x0000001a0f098224 */ /* 0x000fe400078e0203 */
[----:B------:R-:W-:Y:S02]  /*49b0*/  @!P0 IMAD.MOV.U32 R3, RZ, RZ, R0 ;  /* 0x000000ffff038224 */ /* 0x000fe400078e0000 */
[----:B------:R-:W-:Y:S02]  /*49c0*/  IMAD R8, R6, R11, R8 ;  /* 0x0000000b06087224 */ /* 0x000fe400078e0208 */
[----:B------:R-:W-:Y:S02]  /*49d0*/  IMAD R13, R3, R2, R13 ;  /* 0x00000002030d7224 */ /* 0x000fe400078e020d */
[----:B------:R-:W-:Y:S02]  /*49e0*/  IMAD R8, R9, R6, R8 ;  /* 0x0000000609087224 */ /* 0x000fe400078e0208 */
.L_x_73:
[----:B------:R-:W-:Y:S05]  /*49f0*/  BRA.U UP1, `(.L_x_74) ;  /* 0x0000000101107547 */ /* 0x000fea000b800000 */
[----:B------:R-:W-:Y:S04]  /*4a00*/  MOV R0, UR22 ;  /* 0x0000001600007c02 */ /* 0x000fe80008000f00 */
[----:B------:R-:W-:Y:S04]  /*4a10*/  SHF.L.U32 R3, R0, 0x1f, RZ ;  /* 0x0000001f00037819 */ /* 0x000fe800000006ff */
[----:B------:R-:W2:Y:S02]  /*4a20*/  SYNCS.PHASECHK.TRANS64.TRYWAIT P0, [UR15+0xc8], R3 ;  /* 0x0000c803ff0075a7 */ /* 0x000ea4000800110f */
[----:B--2---:R-:W-:Y:S05]  /*4a30*/  @!P0 BRA `(.L_x_75) ;  /* 0x0000004800448947 */ /* 0x004fea0003800000 */
.L_x_74:
[----:B------:R-:W-:Y:S01]  /*4a40*/  R2UR UR8, R34 ;  /* 0x00000000220872ca */ /* 0x000fe200000e0000 */
[----:B------:R-:W-:Y:S01]  /*4a50*/  @!P4 VIADD R38, R38, 0x1 ;  /* 0x000000012626c836 */ /* 0x000fe20000000000 */
[----:B------:R-:W-:Y:S01]  /*4a60*/  ISETP.NE.AND P0, PT, R20, RZ, PT ;  /* 0x000000ff1400720c */ /* 0x000fe20003f05270 */
[----:B--2---:R-:W-:Y:S01]  /*4a70*/  IMAD.MOV R0, RZ, RZ, -R33 ;  /* 0x000000ffff007224 */ /* 0x004fe200078e0a21 */
[----:B------:R-:W-:Y:S01]  /*4a80*/  R2UR UR35, R21 ;  /* 0x00000000152372ca */ /* 0x000fe200000e0000 */
[----:B------:R-:W-:Y:S01]  /*4a90*/  @P5 VIADD R38, R38, 0x1 ;  /* 0x0000000126265836 */ /* 0x000fe20000000000 */
[----:B------:R-:W-:Y:S01]  /*4aa0*/  R2UR UR36, R33 ;  /* 0x00000000212472ca */ /* 0x000fe200000e0000 */
[----:B------:R-:W-:Y:S01]  /*4ab0*/  IMAD R19, R32, R0, R19 ;  /* 0x0000000020137224 */ /* 0x000fe200078e0213 */
[----:B------:R-:W-:Y:S02]  /*4ac0*/  ISETP.NE.U32.AND P2, PT, RZ, UR4, PT ;  /* 0x00000004ff007c0c */ /* 0x000fe4000bf45070 */
[----:B------:R-:W-:Y:S02]  /*4ad0*/  R2UR UR37, R38 ;  /* 0x00000000262572ca */ /* 0x000fe400000e0000 */
[----:B------:R-:W-:Y:S01]  /*4ae0*/  R2UR UR34, R19 ;  /* 0x00000000132272ca */ /* 0x000fe200000e0000 */
[----:B------:R-:W-:Y:S01]  /*4af0*/  UISETP.GE.AND UP4, UPT, UR8, URZ, UPT ;  /* 0x000000ff0800728c */ /* 0x000fe2000bf86270 */
[----:B------:R-:W-:Y:S01]  /*4b00*/  ISETP.NE.AND.EX P2, PT, RZ, UR5, PT, P2 ;  /* 0x00000005ff007c0c */ /* 0x000fe2000bf45320 */
[----:B------:R-:W-:Y:S01]  /*4b10*/  VOTEU.ALL UP1, P0 ;  /* 0x0000000000ff7886 */ /* 0x000fe20000020000 */
[----:B------:R-:W-:Y:S01]  /*4b20*/  SHF.L.U32 R12, R27, 0x1f, RZ ;  /* 0x0000001f1b0c7819 */ /* 0x000fe200000006ff */
[----:B------:R-:W-:Y:S07]  /*4b30*/  USHF.L.U32 UR35, UR35, 0x6, URZ ;  /* 0x0000000623237899 */ /* 0x000fee00080006ff */
[----:B------:R-:W-:Y:S02]  /*4b40*/  @!UP4 UIADD3 UR37, UPT, UPT, -UR37, URZ, URZ ;  /* 0x000000ff2525c290 */ /* 0x000fe4000fffe1ff */
[----:B------:R-:W-:Y:S02]  /*4b50*/  @!UP1 ULOP3.LUT UR37, URZ, UR7, URZ, 0x33, !UPT ;  /* 0x00000007ff259292 */ /* 0x000fe4000f8e33ff */
[----:B------:R-:W-:Y:S04]  /*4b60*/  USHF.L.U32 UR34, UR34, 0x7, URZ ;  /* 0x0000000722227899 */ /* 0x000fe800080006ff */
[----:B------:R-:W-:Y:S05]  /*4b70*/  IMAD R0, RZ, RZ, -UR37 ;  /* 0x80000025ff007e24 */ /* 0x000fea000f8e02ff */
[----:B------:R-:W-:Y:S11]  /*4b80*/  R2UR UR8, R0 ;  /* 0x00000000000872ca */ /* 0x000ff600000e0000 */
[----:B------:R-:W-:Y:S02]  /*4b90*/  @!UPT UIADD3 URZ, UPT, UPT, URZ, URZ, URZ ;  /* 0x000000fffffff290 */ /* 0x000fe4000fffe0ff */
[----:B------:R-:W-:Y:S01]  /*4ba0*/  UIMAD UR36, UR6, UR8, UR36 ;  /* 0x00000008062472a4 */ /* 0x000fe2000f8e0224 */
[----:B------:R-:W-:Y:S11]  /*4bb0*/  BRA.U !UP3, `(.L_x_76) ;  /* 0x000000010b347547 */ /* 0x000ff6000b800000 */
[----:B------:R-:W-:Y:S01]  /*4bc0*/  UPLOP3.LUT UP0, UPT, UPT, UPT, UP2, 0x80, 0x8 ;  /* 0x000000000008789c */ /* 0x000fe20003f0f020 */
[----:B------:R-:W-:Y:S02]  /*4bd0*/  HFMA2 R0, -RZ, RZ, 0, 5.9604644775390625e-08 ;  /* 0x00000001ff007431 */ /* 0x000fe400000001ff */
[----:B------:R-:W-:Y:S03]  /*4be0*/  IMAD.MOV.U32 R59, RZ, RZ, 0x1 ;  /* 0x00000001ff3b7424 */ /* 0x000fe600078e00ff */
[----:B------:R-:W-:Y:S05]  /*4bf0*/  PLOP3.LUT P0, PT, PT, PT, UP0, 0x80, 0x8 ;  /* 0x000000000008781c */ /* 0x000fea0003f0f008 */
[----:B------:R-:W2:Y:S01]  /*4c00*/  @UP0 LDCU.64 UR10, c[0x0][0x888] ;  /* 0x00011100ff0a07ac */ /* 0x000ea20008000a00 */
[----:B------:R-:W-:Y:S07]  /*4c10*/  @UP0 UIMAD UR8, UR45, UR4, URZ ;  /* 0x000000042d0802a4 */ /* 0x000fee000f8e02ff */
[----:B------:R-:W-:Y:S01]  /*4c20*/  @!P0 PRMT R59, R0, 0x7610, R59 ;  /* 0x00007610003b8816 */ /* 0x000fe2000000003b */
[----:B--2---:R-:W-:Y:S03]  /*4c30*/  @UP0 UIMAD.WIDE UR10, UR8, 0x4, UR10 ;  /* 0x00000004080a08a5 */ /* 0x004fe6000f8e020a */
[----:B------:R-:W2:Y:S03]  /*4c40*/  @!UP0 LDCU UR8, c[0x0][0x880] ;  /* 0x00011000ff0887ac */ /* 0x000ea60008000800 */
[----:B------:R-:W-:Y:S01]  /*4c50*/  IMAD.U32 R10, RZ, RZ, UR10 ;  /* 0x0000000aff0a7e24 */ /* 0x000fe2000f8e00ff */
[----:B------:R-:W-:Y:S05]  /*4c60*/  MOV R11, UR11 ;  /* 0x0000000b000b7c02 */ /* 0x000fea0008000f00 */
[----:B------:R3:W5:Y:S02]  /*4c70*/  @P0 LDG.E R35, desc[UR46][R10.64] ;  /* 0x0000002e0a230981 */ /* 0x000764000c1e1900 */
[----:B--23--:R-:W-:Y:S07]  /*4c80*/  @!P0 IMAD.U32 R35, RZ, RZ, UR8 ;  /* 0x00000008ff238e24 */ /* 0x00cfee000f8e00ff */
.L_x_76:
[----:B-----5:R-:W-:Y:S01]  /*4c90*/  @!P2 FSETP.EQ.AND P0, PT, R35, RZ, PT ;  /* 0x000000ff2300a20b */ /* 0x020fe20003f02000 */
[----:B------:R-:W-:Y:S01]  /*4ca0*/  @!UPT UIADD3 URZ, UPT, UPT, URZ, URZ, URZ ;  /* 0x000000fffffff290 */ /* 0x000fe2000fffe0ff */
[----:B------:R-:W-:Y:S11]  /*4cb0*/  @!P2 BRA `(.L_x_77) ;  /* 0x000000000014a947 */ /* 0x000ff60003800000 */
[----:B------:R-:W-:Y:S02]  /*4cc0*/  LOP3.LUT P2, RZ, R59, 0xff, RZ, 0xc0, !PT ;  /* 0x000000ff3bff7812 */ /* 0x000fe4000784c0ff */
[----:B------:R-:W-:Y:S04]  /*4cd0*/  PLOP3.LUT P0, PT, PT, PT, UP0, 0x80, 0x8 ;  /* 0x000000000008781c */ /* 0x000fe80003f0f008 */
[----:B------:R-:W-:Y:S07]  /*4ce0*/  PLOP3.LUT P0, PT, P0, PT, PT, 0x8, 0x80 ;  /* 0x000000000080781c */ /* 0x000fee000070e170 */
[----:B------:R-:W-:Y:S11]  /*4cf0*/  @P2 FSETP.EQ.AND P0, PT, R35, RZ, PT ;  /* 0x000000ff2300220b */ /* 0x000ff60003f02000 */
[----:B------:R-:W-:Y:S02]  /*4d00*/  @!UPT UIADD3 URZ, UPT, UPT, URZ, URZ, URZ ;  /* 0x000000fffffff290 */ /* 0x000fe4000fffe0ff */
.L_x_77:
[----:B------:R-:W2:Y:S01]  /*4d10*/  SYNCS.PHASECHK.TRANS64.TRYWAIT P2, [UR15+0xa0], R12 ;  /* 0x0000a00cff0075a7 */ /* 0x000ea2000804110f */
[----:B------:R-:W-:Y:S04]  /*4d20*/  ELECT P4, URZ, PT ;  /* 0x0000000000ff782f */ /* 0x000fe80003880000 */
[----:B------:R-:W-:Y:S11]  /*4d30*/  PLOP3.LUT P4, PT, P0, P4, PT, 0xf2, 0x2f ;  /* 0x00000000002f781c */ /* 0x000ff60000789e72 */
[----:B------:R-:W-:Y:S02]  /*4d40*/  @!UPT UIADD3 URZ, UPT, UPT, URZ, URZ, URZ ;  /* 0x000000fffffff290 */ /* 0x000fe4000fffe0ff */
[----:B-1----:R-:W-:Y:S05]  /*4d50*/  @!P4 IADD3 R9, P0, PT, R36, 0x580, RZ ;  /* 0x000005802409c810 */ /* 0x002fea0007f1e0ff */
[----:B------:R-:W-:Y:S01]  /*4d60*/  @!P4 IMAD.X R0, RZ, RZ, R37, P0 ;  /* 0x000000ffff00c224 */ /* 0x000fe200000e0625 */
[----:B--2---:R-:W-:Y:S07]  /*4d70*/  @!P2 BRA `(.L_x_78) ;  /* 0x00000044008ca947 */ /* 0x004fee0003800000 */
.L_x_170:
[----:B------:R-:W-:Y:S01]  /*4d80*/  @!P4 R2UR UR8, R0 ;  /* 0x000000000008c2ca */ /* 0x000fe200000e0000 */
[----:B------:R-:W-:Y:S01]  /*4d90*/  VOTEU.ALL UP1, P4 ;  /* 0x0000000000ff7886 */ /* 0x000fe20002020000 */
[----:B------:R-:W-:Y:S01]  /*4da0*/  @!P4 R2UR UR9, R9 ;  /* 0x000000000909c2ca */ /* 0x000fe200000e0000 */
[----:B------:R-:W-:Y:S01]  /*4db0*/  @!P4 IMAD.MOV.U32 R0, RZ, RZ, 0x1000 ;  /* 0x00001000ff00c424 */ /* 0x000fe200078e00ff */
[----:B------:R-:W-:Y:S01]  /*4dc0*/  UMOV UR10, 0x0 ;  /* 0x00000000000a7882 */ /* 0x000fe20000000000 */
[----:B------:R-:W-:Y:S01]  /*4dd0*/  UMOV UR11, 0x10000000 ;  /* 0x10000000000b7882 */ /* 0x000fe20000000000 */
[----:B------:R-:W-:Y:S01]  /*4de0*/  @!UP1 UIADD3 UR32, UPT, UPT, UR15, 0x200, URZ ;  /* 0x000002000f209890 */ /* 0x000fe2000fffe0ff */
[----:B------:R-:W-:Y:S01]  /*4df0*/  @!P4 IADD3 R9, P0, PT, R36, 0x580, RZ ;  /* 0x000005802409c810 */ /* 0x000fe20007f1e0ff */
[----:B------:R-:W-:Y:S05]  /*4e00*/  VOTEU.ALL UP1, P4 ;  /* 0x0000000000ff7886 */ /* 0x000fea0002020000 */
[----:B------:R-:W-:Y:S02]  /*4e10*/  IMAD.U32 R11, RZ, RZ, UR8 ;  /* 0x00000008ff0b7e24 */ /* 0x000fe4000f8e00ff */
[----:B------:R-:W-:Y:S03]  /*4e20*/  IMAD.U32 R10, RZ, RZ, UR9 ;  /* 0x00000009ff0a7e24 */ /* 0x000fe6000f8e00ff */
[----:B------:R-:W-:Y:S02]  /*4e30*/  @!P4 R2UR UR13, R11 ;  /* 0x000000000b0dc2ca */ /* 0x000fe400000e0000 */
[----:B------:R-:W-:Y:S11]  /*4e40*/  @!P4 R2UR UR12, R10 ;  /* 0x000000000a0cc2ca */ /* 0x000ff600000e0000 */
[----:B------:R-:W-:Y:S02]  /*4e50*/  @!UPT UIADD3 URZ, UPT, UPT, URZ, URZ, URZ ;  /* 0x000000fffffff290 */ /* 0x000fe4000fffe0ff */
[----:B------:R2:W-:Y:S01]  /*4e60*/  @!UP1 UTMALDG.4D [UR32], [UR12], desc[UR10] ;  /* 0x00000a200c0095b4 */ /* 0x0005e20008019000 */
[----:B------:R3:W-:Y:S01]  /*4e70*/  @!P4 SYNCS.ARRIVE.TRANS64.RED.A0TR RZ, [UR15+0x80], R0 ;  /* 0x00008000ffffc9a7 */ /* 0x0007e2000830040f */
[----:B------:R-:W-:Y:S01]  /*4e80*/  SYNCS.ARRIVE.TRANS64.RED.A1T0 RZ, [UR31], RZ ;  /* 0x000000ffffff79a7 */ /* 0x000fe2000810041f */
[----:B---3--:R-:W-:Y:S01]  /*4e90*/  @!P4 IMAD.X R0, RZ, RZ, R37, P0 ;  /* 0x000000ffff00c224 */ /* 0x008fe200000e0625 */
[----:B------:R-:W3:Y:S02]  /*4ea0*/  SYNCS.PHASECHK.TRANS64.TRYWAIT P2, [UR15+0xa8], R12 ;  /* 0x0000a80cff0075a7 */ /* 0x000ee4000804110f */
[----:B--23--:R-:W-:Y:S05]  /*4eb0*/  @!P2 BRA `(.L_x_79) ;  /* 0x000000440054a947 */ /* 0x00cfea0003800000 */
.L_x_172:
[----:B------:R-:W-:Y:S01]  /*4ec0*/  @!P4 R2UR UR9, R9 ;  /* 0x000000000909c2ca */ /* 0x000fe200000e0000 */
[----:B------:R-:W-:Y:S01]  /*4ed0*/  VOTEU.ALL UP1, P4 ;  /* 0x0000000000ff7886 */ /* 0x000fe20002020000 */
[----:B------:R-:W-:Y:S01]  /*4ee0*/  @!P4 R2UR UR8, R0 ;  /* 0x000000000008c2ca */ /* 0x000fe200000e0000 */
[----:B------:R-:W-:Y:S01]  /*4ef0*/  @!P4 IMAD.MOV.U32 R0, RZ, RZ, 0x1000 ;  /* 0x00001000ff00c424 */ /* 0x000fe200078e00ff */
[----:B------:R-:W-:Y:S01]  /*4f00*/  UMOV UR27, UR35 ;  /* 0x00000023001b7c82 */ /* 0x000fe20008000000 */
[----:B------:R-:W-:Y:S01]  /*4f10*/  UMOV UR28, UR36 ;  /* 0x00000024001c7c82 */ /* 0x000fe20008000000 */
[----:B------:R-:W-:Y:S01]  /*4f20*/  @!UP1 UIADD3 UR26, UPT, UPT, UR34, 0x20, URZ ;  /* 0x00000020221a9890 */ /* 0x000fe2000fffe0ff */
[----:B------:R-:W-:Y:S01]  /*4f30*/  @!P4 IADD3 R21, P0, PT, R36, 0x580, RZ ;  /* 0x000005802415c810 */ /* 0x000fe20007f1e0ff */
[----:B------:R-:W-:Y:S01]  /*4f40*/  @!UP1 UIADD3 UR24, UPT, UPT, UR15, 0x1200, URZ ;  /* 0x000012000f189890 */ /* 0x000fe2000fffe0ff */
[----:B------:R-:W-:Y:S01]  /*4f50*/  VOTEU.ALL UP1, P4 ;  /* 0x0000000000ff7886 */ /* 0x000fe20002020000 */
[----:B------:R-:W-:Y:S02]  /*4f60*/  UMOV UR29, UR37 ;  /* 0x00000025001d7c82 */ /* 0x000fe40008000000 */
[----:B------:R-:W-:Y:S02]  /*4f70*/  @!P4 IMAD.X R19, RZ, RZ, R37, P0 ;  /* 0x000000ffff13c224 */ /* 0x000fe400000e0625 */
[----:B------:R-:W-:Y:S01]  /*4f80*/  IMAD.U32 R10, RZ, RZ, UR9 ;  /* 0x00000009ff0a7e24 */ /* 0x000fe2000f8e00ff */
[----:B------:R-:W-:Y:S01]  /*4f90*/  UMOV UR9, 0x10000000 ;  /* 0x1000000000097882 */ /* 0x000fe20000000000 */
[----:B------:R-:W-:Y:S01]  /*4fa0*/  IMAD.U32 R11, RZ, RZ, UR8 ;  /* 0x00000008ff0b7e24 */ /* 0x000fe2000f8e00ff */
[----:B------:R-:W-:Y:S02]  /*4fb0*/  UMOV UR8, 0x0 ;  /* 0x0000000000087882 */ /* 0x000fe40000000000 */
[----:B------:R-:W-:Y:S02]  /*4fc0*/  @!P4 R2UR UR10, R10 ;  /* 0x000000000a0ac2ca */ /* 0x000fe400000e0000 */
[----:B------:R-:W-:Y:S11]  /*4fd0*/  @!P4 R2UR UR11, R11 ;  /* 0x000000000b0bc2ca */ /* 0x000ff600000e0000 */
[----:B------:R-:W-:Y:S02]  /*4fe0*/  @!UPT UIADD3 URZ, UPT, UPT, URZ, URZ, URZ ;  /* 0x000000fffffff290 */ /* 0x000fe4000fffe0ff */
[----:B------:R2:W-:Y:S01]  /*4ff0*/  @!UP1 UTMALDG.4D [UR24], [UR10], desc[UR8] ;  /* 0x000008180a0095b4 */ /* 0x0005e20008019000 */
[----:B------:R2:W-:Y:S01]  /*5000*/  @!P4 SYNCS.ARRIVE.TRANS64.RED.A0TR RZ, [UR15+0x88], R0 ;  /* 0x00008800ffffc9a7 */ /* 0x0005e2000830040f */
[----:B------:R-:W-:Y:S01]  /*5010*/  SYNCS.ARRIVE.TRANS64.RED.A1T0 RZ, [UR30], RZ ;  /* 0x000000ffffff79a7 */ /* 0x000fe2000810041e */
[----:B------:R-:W3:Y:S02]  /*5020*/  SYNCS.PHASECHK.TRANS64.TRYWAIT P2, [UR15+0xb0], R12 ;  /* 0x0000b00cff0075a7 */ /* 0x000ee4000804110f */
[----:B--23--:R-:W-:Y:S05]  /*5030*/  @!P2 BRA `(.L_x_80) ;  /* 0x00000044000ca947 */ /* 0x00cfea0003800000 */
.L_x_174:
[----:B------:R-:W2:Y:S01]  /*5040*/  LDC.64 R14, c[0x0][0xb10] ;  /* 0x0002c400ff0e7b82 */ /* 0x000ea20000000a00 */
[----:B------:R-:W-:Y:S01]  /*5050*/  @!P4 R2UR UR9, R21 ;  /* 0x000000001509c2ca */ /* 0x000fe200000e0000 */
[----:B------:R-:W-:Y:S01]  /*5060*/  VOTEU.ALL UP1, P4 ;  /* 0x0000000000ff7886 */ /* 0x000fe20002020000 */
[----:B------:R-:W-:Y:S01]  /*5070*/  @!P4 R2UR UR8, R19 ;  /* 0x000000001308c2ca */ /* 0x000fe200000e0000 */
[----:B------:R-:W-:Y:S01]  /*5080*/  @!P4 IMAD.MOV.U32 R19, RZ, RZ, 0x1000 ;  /* 0x00001000ff13c424 */ /* 0x000fe200078e00ff */
[----:B------:R-:W-:Y:S03]  /*5090*/  UMOV UR19, UR35 ;  /* 0x0000002300137c82 */ /* 0x000fe60008000000 */
[----:B------:R-:W3:Y:S01]  /*50a0*/  LDC.64 R10, c[0x0][0xb18] ;  /* 0x0002c600ff0a7b82 */ /* 0x000ee20000000a00 */
[----:B------:R-:W-:Y:S02]  /*50b0*/  @!UP1 UIADD3 UR18, UPT, UPT, UR34, 0x40, URZ ;  /* 0x0000004022129890 */ /* 0x000fe4000fffe0ff */
[----:B------:R-:W-:Y:S01]  /*50c0*/  @!UP1 UIADD3 UR16, UPT, UPT, UR15, 0x2200, URZ ;  /* 0x000022000f109890 */ /* 0x000fe2000fffe0ff */
[----:B------:R-:W-:Y:S04]  /*50d0*/  VOTEU.ALL UP1, P4 ;  /* 0x0000000000ff7886 */ /* 0x000fe80002020000 */
[----:B------:R-:W4:Y:S01]  /*50e0*/  @!P1 LDC R0, c[0x0][0xb20] ;  /* 0x0002c800ff009b82 */ /* 0x000f220000000800 */
[----:B------:R-:W-:Y:S01]  /*50f0*/  UMOV UR20, UR36 ;  /* 0x0000002400147c82 */ /* 0x000fe20008000000 */
[----:B------:R-:W-:Y:S01]  /*5100*/  IMAD.U32 R38, RZ, RZ, UR9 ;  /* 0x00000009ff267e24 */ /* 0x000fe2000f8e00ff */
[----:B------:R-:W-:Y:S05]  /*5110*/  UMOV UR9, 0x10000000 ;  /* 0x1000000000097882 */ /* 0x000fea0000000000 */
[----:B-1----:R-:W1:Y:S01]  /*5120*/  @!P1 LDC R3, c[0x0][0xb0c] ;  /* 0x0002c300ff039b82 */ /* 0x002e620000000800 */
[----:B------:R-:W-:Y:S01]  /*5130*/  IMAD.U32 R39, RZ, RZ, UR8 ;  /* 0x00000008ff277e24 */ /* 0x000fe2000f8e00ff */
[----:B------:R-:W-:Y:S01]  /*5140*/  UMOV UR8, 0x0 ;  /* 0x0000000000087882 */ /* 0x000fe20000000000 */
[----:B------:R-:W-:Y:S01]  /*5150*/  @!P4 R2UR UR10, R38 ;  /* 0x00000000260ac2ca */ /* 0x000fe200000e0000 */
[----:B------:R-:W-:Y:S02]  /*5160*/  UMOV UR21, UR37 ;  /* 0x0000002500157c82 */ /* 0x000fe40008000000 */
[----:B------:R-:W-:Y:S11]  /*5170*/  @!P4 R2UR UR11, R39 ;  /* 0x00000000270bc2ca */ /* 0x000ff600000e0000 */
[----:B------:R-:W-:Y:S02]  /*5180*/  @!UPT UIADD3 URZ, UPT, UPT, URZ, URZ, URZ ;  /* 0x000000fffffff290 */ /* 0x000fe4000fffe0ff */
[----:B------:R1:W-:Y:S01]  /*5190*/  @!UP1 UTMALDG.4D [UR16], [UR10], desc[UR8] ;  /* 0x000008100a0095b4 */ /* 0x0003e20008019000 */
[----:B------:R5:W-:Y:S01]  /*51a0*/  @!P4 SYNCS.ARRIVE.TRANS64.RED.A0TR RZ, [UR15+0x90], R19 ;  /* 0x00009013ffffc9a7 */ /* 0x000be2000830040f */
[----:B-1----:R-:W-:Y:S01]  /*51b0*/  @!P1 ISETP.NE.AND P2, PT, R3, 0x1, PT ;  /* 0x000000010300980c */ /* 0x002fe20003f45270 */
[C---:B--2---:R-:W-:Y:S01]  /*51c0*/  @!P1 IMAD.HI.U32 R14, R13.reuse, R14, RZ ;  /* 0x0000000e0d0e9227 */ /* 0x044fe200078e00ff */
[----:B---3--:R-:W-:Y:S03]  /*51d0*/  @!P1 ISETP.NE.AND P0, PT, R10, 0x1, PT ;  /* 0x000000010a00980c */ /* 0x008fe60003f05270 */
[C---:B------:R-:W-:Y:S01]  /*51e0*/  @!P1 IMAD.HI.U32 R11, R8.reuse, R11, RZ ;  /* 0x0000000b080b9227 */ /* 0x040fe200078e00ff */
[----:B------:R-:W-:Y:S04]  /*51f0*/  @!P1 SHF.R.U32.HI R14, RZ, R15, R14 ;  /* 0x0000000fff0e9219 */ /* 0x000fe8000001160e */
[----:B----4-:R-:W-:Y:S01]  /*5200*/  @!P1 SHF.R.U32.HI R9, RZ, R0, R11 ;  /* 0x00000000ff099219 */ /* 0x010fe2000001160b */
[----:B------:R-:W-:Y:S01]  /*5210*/  SYNCS.ARRIVE.TRANS64.RED.A1T0 RZ, [UR48], RZ ;  /* 0x000000ffffff79a7 */ /* 0x000fe20008100430 */
[----:B------:R-:W-:Y:S02]  /*5220*/  @!P1 SEL R14, R13, R14, !P2 ;  /* 0x0000000e0d0e9207 */ /* 0x000fe40005000000 */
[----:B------:R-:W-:Y:S02]  /*5230*/  @!P1 SEL R9, R8, R9, !P0 ;  /* 0x0000000908099207 */ /* 0x000fe40004000000 */
[----:B-----5:R-:W-:Y:S01]  /*5240*/  @P3 SHF.R.U32.HI R19, RZ, 0x10, R29 ;  /* 0x00000010ff133819 */ /* 0x020fe2000001161d */
[----:B------:R-:W1:Y:S02]  /*5250*/  SYNCS.PHASECHK.TRANS64.TRYWAIT P5, [UR15+0xb8], R12 ;  /* 0x0000b80cff0075a7 */ /* 0x000e6400080a110f */
[----:B------:R-:W-:Y:S02]  /*5260*/  @!P1 IMAD.IADD R0, R9, 0x1, -R14 ;  /* 0x0000000109009824 */ /* 0x000fe400078e0a0e */
[----:B------:R-:W-:Y:S01]  /*5270*/  @!P1 IMAD.IADD R9, R14, 0x1, -R9 ;  /* 0x000000010e099824 */ /* 0x000fe200078e0a09 */
[----:B------:R-:W-:Y:S01]  /*5280*/  @P3 R2UR UR45, R19 ;  /* 0x00000000132d32ca */ /* 0x000fe200000e0000 */
[----:B------:R-:W-:Y:S02]  /*5290*/  @!P1 IMAD R13, R0, R3, R13 ;  /* 0x00000003000d9224 */ /* 0x000fe400078e020d */
[----:B------:R-:W-:Y:S01]  /*52a0*/  @!P1 IMAD R8, R9, R10, R8 ;  /* 0x0000000a09089224 */ /* 0x000fe200078e0208 */
[----:B-1----:R-:W-:Y:S11]  /*52b0*/  @!P5 BRA `(.L_x_81) ;  /* 0x000000400084d947 */ /* 0x002ff60003800000 */
.L_x_176:
[----:B-1----:R-:W-:Y:S01]  /*52c0*/  @!P4 IADD3 R3, P0, PT, R36, 0x580, RZ ;  /* 0x000005802403c810 */ /* 0x002fe20007f1e0ff */
[----:B------:R-:W-:Y:S01]  /*52d0*/  VOTEU.ALL UP1, P4 ;  /* 0x0000000000ff7886 */ /* 0x000fe20002020000 */
[----:B------:R-:W-:Y:S01]  /*52e0*/  UMOV UR20, 0x0 ;  /* 0x0000000000147882 */ /* 0x000fe20000000000 */
[----:B------:R-:W-:Y:S01]  /*52f0*/  UMOV UR21, 0x10000000 ;  /* 0x1000000000157882 */ /* 0x000fe20000000000 */
[----:B------:R-:W-:Y:S01]  /*5300*/  @!P4 R2UR UR9, R3 ;  /* 0x000000000309c2ca */ /* 0x000fe200000e0000 */
[----:B------:R-:W-:Y:S01]  /*5310*/  @!P4 IMAD.X R0, RZ, RZ, R37, P0 ;  /* 0x000000ffff00c224 */ /* 0x000fe200000e0625 */
[----:B------:R-:W-:Y:S01]  /*5320*/  @!UP1 UIADD3 UR10, UPT, UPT, UR34, 0x60, URZ ;  /* 0x00000060220a9890 */ /* 0x000fe2000fffe0ff */
[----:B------:R-:W-:Y:S01]  /*5330*/  LOP3.LUT P0, RZ, R30, 0x1, RZ, 0xc0, !PT ;  /* 0x000000011eff7812 */ /* 0x000fe2000780c0ff */
[----:B------:R-:W-:Y:S01]  /*5340*/  UMOV UR11, UR35 ;  /* 0x00000023000b7c82 */ /* 0x000fe20008000000 */
[----:B------:R-:W-:Y:S01]  /*5350*/  UMOV UR12, UR36 ;  /* 0x00000024000c7c82 */ /* 0x000fe20008000000 */
[----:B------:R-:W-:Y:S01]  /*5360*/  @!P4 R2UR UR8, R0 ;  /* 0x000000000008c2ca */ /* 0x000fe200000e0000 */
[----:B------:R-:W-:Y:S01]  /*5370*/  UMOV UR13, UR37 ;  /* 0x00000025000d7c82 */ /* 0x000fe20008000000 */
[----:B------:R-:W-:Y:S01]  /*5380*/  LOP3.LUT R27, R27, 0x1, RZ, 0x3c, !PT ;  /* 0x000000011b1b7812 */ /* 0x000fe200078e3cff */
[----:B------:R-:W-:Y:S01]  /*5390*/  IMAD.IADD R19, R8, 0x1, R58 ;  /* 0x0000000108137824 */ /* 0x000fe200078e023a */
[----:B------:R-:W-:Y:S01]  /*53a0*/  LOP3.LUT R25, R25, 0x1, RZ, 0x3c, !PT ;  /* 0x0000000119197812 */ /* 0x000fe200078e3cff */
[----:B------:R-:W-:Y:S02]  /*53b0*/  IMAD.IADD R21, R13, 0x1, R64 ;  /* 0x000000010d157824 */ /* 0x000fe400078e0240 */
[----:B------:R-:W-:Y:S01]  /*53c0*/  IMAD.U32 R10, RZ, RZ, UR9 ;  /* 0x00000009ff0a7e24 */ /* 0x000fe2000f8e00ff */
[----:B------:R-:W-:Y:S04]  /*53d0*/  @!UP1 UIADD3 UR9, UPT, UPT, UR15, 0x98, URZ ;  /* 0x000000980f099890 */ /* 0x000fe8000fffe0ff */
[----:B------:R-:W-:Y:S01]  /*53e0*/  @!P4 R2UR UR18, R10 ;  /* 0x000000000a12c2ca */ /* 0x000fe200000e0000 */
[----:B------:R-:W-:Y:S01]  /*53f0*/  IMAD.U32 R11, RZ, RZ, UR8 ;  /* 0x00000008ff0b7e24 */ /* 0x000fe2000f8e00ff */
[----:B------:R-:W-:Y:S01]  /*5400*/  @!UP1 UIADD3 UR8, UPT, UPT, UR15, 0x3200, URZ ;  /* 0x000032000f089890 */ /* 0x000fe2000fffe0ff */
[----:B------:R-:W-:Y:S03]  /*5410*/  VOTEU.ALL UP1, P4 ;  /* 0x0000000000ff7886 */ /* 0x000fe60002020000 */
[----:B------:R-:W-:Y:S11]  /*5420*/  @!P4 R2UR UR19, R11 ;  /* 0x000000000b13c2ca */ /* 0x000ff600000e0000 */
[----:B------:R-:W-:Y:S02]  /*5430*/  @!UPT UIADD3 URZ, UPT, UPT, URZ, URZ, URZ ;  /* 0x000000fffffff290 */ /* 0x000fe4000fffe0ff */
[----:B------:R3:W-:Y:S01]  /*5440*/  @!UP1 UTMALDG.4D [UR8], [UR18], desc[UR20] ;  /* 0x00001408120095b4 */ /* 0x0007e20008019000 */
[----:B------:R3:W-:Y:S01]  /*5450*/  @!P4 SYNCS.ARRIVE.TRANS64.RED.A0TR RZ, [UR15+0x98], R24 ;  /* 0x00009818ffffc9a7 */ /* 0x0007e2000830040f */
[----:B------:R-:W-:Y:S01]  /*5460*/  UPLOP3.LUT UP1, UPT, UPT, UPT, UPT, 0x80, 0x8 ;  /* 0x000000000008789c */ /* 0x000fe20003f2f070 */
[----:B------:R-:W-:Y:S01]  /*5470*/  SYNCS.ARRIVE.TRANS64.RED.A1T0 RZ, [UR23], RZ ;  /* 0x000000ffffff79a7 */ /* 0x000fe20008100417 */
[----:B------:R-:W-:Y:S09]  /*5480*/  @P0 BRA `(.L_x_82) ;  /* 0xffffffec00c80947 */ /* 0x000ff2000383ffff */
[----:B------:R-:W-:-:S04]  /*5490*/  SHF.L.U32 R3, R27, 0x1f, RZ ;  /* 0x0000001f1b037819 */ /* 0x000fc800000006ff */
[----:B------:R-:W1:Y:S02]  /*54a0*/  SYNCS.PHASECHK.TRANS64.TRYWAIT P0, [UR15+0xa0], R3 ;  /* 0x0000a003ff0075a7 */ /* 0x000e64000800110f */
[----:B-1----:R-:W-:Y:S05]  /*54b0*/  @!P0 BRA `(.L_x_83) ;  /* 0x00000040001c8947 */ /* 0x002fea0003800000 */
.L_x_178:
[----:B------:R-:W2:Y:S02]  /*54c0*/  SYNCS.PHASECHK.TRANS64.TRYWAIT P0, [UR15+0xa8], R3 ;  /* 0x0000a803ff0075a7 */ /* 0x000ea4000800110f */
[----:B--2---:R-:W-:Y:S05]  /*54d0*/  @!P0 BRA `(.L_x_84) ;  /* 0x00000040002c8947 */ /* 0x004fea0003800000 */
.L_x_180:
[----:B------:R-:W2:Y:S02]  /*54e0*/  SYNCS.PHASECHK.TRANS64.TRYWAIT P0, [UR15+0xb0], R3 ;  /* 0x0000b003ff0075a7 */ /* 0x000ea4000800110f */
[----:B--2---:R-:W-:Y:S05]  /*54f0*/  @!P0 BRA `(.L_x_85) ;  /* 0x00000040003c8947 */ /* 0x004fea0003800000 */
.L_x_182:
[----:B-1----:R-:W-:-:S07]  /*5500*/  MOV R0, UR15 ;  /* 0x0000000f00007c02 */ /* 0x002fce0008000f00 */
.L_x_86:
[----:B-1----:R-:W-:-:S04]  /*5510*/  SHF.L.U32 R3, R27, 0x1f, RZ ;  /* 0x0000001f1b037819 */ /* 0x002fc800000006ff */
[----:B------:R1:W2:Y:S03]  /*5520*/  SYNCS.PHASECHK.TRANS64.TRYWAIT P0, [R0+URZ+0xb8], R3 ;  /* 0x0000b803000075a7 */ /* 0x0002a600080011ff */
[----:B--2---:R-:W-:Y:S05]  /*5530*/  @!P0 NANOSLEEP.SYNCS 0x989680 ;  /* 0x009896800000895d */ /* 0x004fea0003900000 */
[----:B------:R-:W2:Y:S02]  /*5540*/  @!P0 SYNCS.PHASECHK.TRANS64 P0, [R0+URZ+0xb8], R3 ;  /* 0x0000b803000085a7 */ /* 0x000ea400080010ff */
[----:B--23--:R-:W-:Y:S05]  /*5550*/  @P0 EXIT ;  /* 0x000000000000094d */ /* 0x00cfea0003800000 */
[----:B------:R-:W-:Y:S05]  /*5560*/  BRA `(.L_x_86) ;  /* 0xfffffffc00e87947 */ /* 0x000fea000383ffff */
.L_x_71:
[----:B------:R-:W-:-:S06]  /*5570*/  UISETP.GE.AND UP1, UPT, UR4, 0x4, UPT ;  /* 0x000000040400788c */ /* 0x000fcc000bf26270 */
[----:B------:R-:W-:-:S13]  /*5580*/  PLOP3.LUT P0, PT, PT, PT, UP1, 0x80, 0x8 ;  /* 0x000000000008781c */ /* 0x000fda0003f0f018 */
[----:B-1----:R-:W-:Y:S05]  /*5590*/  @!P0 EXIT ;  /* 0x000000000000894d */ /* 0x002fea0003800000 */
[----:B------:R-:W-:Y:S01]  /*55a0*/  BAR.SYNC.DEFER_BLOCKING 0x6, 0xa0 ;  /* 0x0182800000007b1d */ /* 0x000fe20000010000 */
[C---:B------:R-:W-:Y:S01]  /*55b0*/  IMAD.SHL.U32 R9, R73.reuse, 0x20, RZ ;  /* 0x0000002049097824 */ /* 0x040fe200078e00ff */
[----:B------:R-:W-:Y:S01]  /*55c0*/  SHF.R.U32.HI R0, RZ, 0x1, R73 ;  /* 0x00000001ff007819 */ /* 0x000fe20000011649 */
[C---:B------:R-:W-:Y:S01]  /*55d0*/  IMAD.SHL.U32 R72, R73.reuse, 0x10, RZ ;  /* 0x0000001049487824 */ /* 0x040fe200078e00ff */
[----:B------:R-:W-:Y:S01]  /*55e0*/  SHF.R.S32.HI R76, RZ, 0x1f, R3 ;  /* 0x0000001fff4c7819 */ /* 0x000fe20000011403 */
[----:B------:R-:W-:Y:S01]  /*55f0*/  IMAD.U32 R32, R73, 0x10000, RZ ;  /* 0x0001000049207824 */ /* 0x000fe200078e00ff */
[----:B------:R-:W-:Y:S02]  /*5600*/  UMOV UR50, 0x400 ;  /* 0x0000040000327882 */ /* 0x000fe40000000000 */
[----:B------:R-:W1:Y:S01]  /*5610*/  LDC R67, c[0x0][0x370] ;  /* 0x0000dc00ff437b82 */ /* 0x000e620000000800 */
[----:B------:R-:W-:Y:S01]  /*5620*/  ULEA UR50, UR48, UR50, 0x18 ;  /* 0x0000003230327291 */ /* 0x000fe2000f8ec0ff */
[----:B------:R-:W-:Y:S01]  /*5630*/  LOP3.LUT R5, R9, 0xc0, RZ, 0xc0, !PT ;  /* 0x000000c009057812 */ /* 0x000fe200078ec0ff */
[----:B------:R-:W-:Y:S01]  /*5640*/  IMAD.MOV.U32 R77, RZ, RZ, 0x20 ;  /* 0x00000020ff4d7424 */ /* 0x000fe200078e00ff */
[----:B------:R-:W-:Y:S01]  /*5650*/  LOP3.LUT R72, R72, 0x600, RZ, 0xc0, !PT ;  /* 0x0000060048487812 */ /* 0x000fe200078ec0ff */
[----:B------:R-:W-:Y:S01]  /*5660*/  UIADD3 UR4, UPT, UPT, UR50, 0x200, URZ ;  /* 0x0000020032047890 */ /* 0x000fe2000fffe0ff */
[----:B------:R-:W-:Y:S01]  /*5670*/  LOP3.LUT R0, R5, 0x8, R0, 0xf8, !PT ;  /* 0x0000000805007812 */ /* 0x000fe200078ef800 */
[C---:B------:R-:W-:Y:S01]  /*5680*/  IMAD.SHL.U32 R5, R73.reuse, 0x4, RZ ;  /* 0x0000000449057824 */ /* 0x040fe200078e00ff */
[----:B------:R-:W2:Y:S01]  /*5690*/  LDC R28, c[0x0][0xb0c] ;  /* 0x0002c300ff1c7b82 */ /* 0x000ea20000000800 */
[----:B------:R-:W-:Y:S01]  /*56a0*/  LOP3.LUT R72, R72, 0x20, R9, 0xf8, !PT ;  /* 0x0000002048487812 */ /* 0x000fe200078ef809 */
[----:B------:R-:W-:Y:S01]  /*56b0*/  IMAD.MOV.U32 R71, RZ, RZ, 0x1 ;  /* 0x00000001ff477424 */ /* 0x000fe200078e00ff */
[----:B------:R-:W-:Y:S01]  /*56c0*/  LEA.HI R76, R76, R3, RZ, 0x7 ;  /* 0x000000034c4c7211 */ /* 0x000fe200078f38ff */
[----:B------:R-:W-:Y:S01]  /*56d0*/  IMAD.MOV.U32 R30, RZ, RZ, RZ ;  /* 0x000000ffff1e7224 */ /* 0x000fe200078e00ff */
[----:B------:R-:W-:Y:S01]  /*56e0*/  LOP3.LUT R5, R0, 0x18, R5, 0x78, !PT ;  /* 0x0000001800057812 */ /* 0x000fe200078e7805 */
[----:B------:R-:W-:Y:S01]  /*56f0*/  IMAD.MOV.U32 R70, RZ, RZ, RZ ;  /* 0x000000ffff467224 */ /* 0x000fe200078e00ff */
[----:B------:R-:W-:Y:S01]  /*5700*/  LOP3.LUT R72, R72, 0x100, R9, 0xf8, !PT ;  /* 0x0000010048487812 */ /* 0x000fe200078ef809 */
[----:B------:R-:W3:Y:S01]  /*5710*/  LDC R66, c[0x0][0xb20] ;  /* 0x0002c800ff427b82 */ /* 0x000ee20000000800 */
[----:B------:R-:W4:Y:S01]  /*5720*/  LDS R6, [UR50+0x120] ;  /* 0x00012032ff067984 */ /* 0x000f220008000800 */
[C---:B------:R-:W-:Y:S01]  /*5730*/  LOP3.LUT P0, RZ, R73.reuse, 0x4, RZ, 0xc0, !PT ;  /* 0x0000000449ff7812 */ /* 0x040fe2000780c0ff */
[----:B------:R-:W-:Y:S01]  /*5740*/  IMAD.MOV.U32 R69, RZ, RZ, RZ ;  /* 0x000000ffff457224 */ /* 0x000fe200078e00ff */
[----:B------:R-:W-:Y:S01]  /*5750*/  LOP3.LUT R72, R72, R5, RZ, 0xfc, !PT ;  /* 0x0000000548487212 */ /* 0x000fe200078efcff */
[----:B------:R-:W-:Y:S01]  /*5760*/  IMAD.U32 R75, RZ, RZ, UR4 ;  /* 0x00000004ff4b7e24 */ /* 0x000fe2000f8e00ff */
[----:B------:R-:W-:Y:S01]  /*5770*/  LOP3.LUT R73, R73, 0x60, RZ, 0xc0, !PT ;  /* 0x0000006049497812 */ /* 0x000fe200078ec0ff */
[----:B------:R-:W1:Y:S01]  /*5780*/  LDCU.64 UR56, c[0x0][0x348] ;  /* 0x00006900ff3877ac */ /* 0x000e620008000a00 */
[----:B------:R-:W1:Y:S01]  /*5790*/  LDC R27, c[0x0][0xb30] ;  /* 0x0002cc00ff1b7b82 */ /* 0x000e620000000800 */
[----:B------:R-:W-:-:S02]  /*57a0*/  LOP3.LUT R32, R32, 0x600000, RZ, 0xc0, !PT ;  /* 0x0060000020207812 */ /* 0x000fc400078ec0ff */
[----:B------:R-:W-:Y:S01]  /*57b0*/  SEL R77, R77, 0xffffffe0, !P0 ;  /* 0xffffffe04d4d7807 */ /* 0x000fe20004000000 */
[----:B------:R-:W1:Y:S01]  /*57c0*/  LDCU.64 UR36, c[0x0][0x888] ;  /* 0x00011100ff2477ac */ /* 0x000e620008000a00 */
[----:B------:R-:W-:-:S03]  /*57d0*/  SHF.R.S32.HI R76, RZ, 0x7, R76 ;  /* 0x00000007ff4c7819 */ /* 0x000fc6000001144c */
[----:B------:R-:W1:Y:S01]  /*57e0*/  LDC R65, c[0x0][0x388] ;  /* 0x0000e200ff417b82 */ /* 0x000e620000000800 */
[----:B------:R-:W1:Y:S01]  /*57f0*/  LDCU.64 UR38, c[0x0][0x890] ;  /* 0x00011200ff2677ac */ /* 0x000e620008000a00 */
[----:B------:R-:W-:Y:S01]  /*5800*/  UMOV UR53, URZ ;  /* 0x000000ff00357c82 */ /* 0x000fe20008000000 */
[----:B------:R-:W-:-:S05]  /*5810*/  UMOV UR54, URZ ;  /* 0x000000ff00367c82 */ /* 0x000fca0008000000 */
[----:B------:R-:W1:Y:S08]  /*5820*/  LDC.64 R56, c[0x0][0xb10] ;  /* 0x0002c400ff387b82 */ /* 0x000e700000000a00 */
[----:B------:R-:W1:Y:S08]  /*5830*/  LDC.64 R24, c[0x0][0xb18] ;  /* 0x0002c600ff187b82 */ /* 0x000e700000000a00 */
[----:B------:R-:W1:Y:S01]  /*5840*/  LDC.64 R22, c[0x0][0xb28] ;  /* 0x0002ca00ff167b82 */ /* 0x000e620000000a00 */
[C---:B----4-:R-:W-:Y:S01]  /*5850*/  VIADD R7, R6.reuse, 0x80 ;  /* 0x0000008006077836 */ /* 0x050fe20000000000 */
[----:B------:R-:W-:-:S04]  /*5860*/  LOP3.LUT R6, R6, 0xffff, RZ, 0xc0, !PT ;  /* 0x0000ffff06067812 */ /* 0x000fc800078ec0ff */
[----:B------:R-:W-:Y:S02]  /*5870*/  LOP3.LUT R7, R7, 0xffff, RZ, 0xc0, !PT ;  /* 0x0000ffff07077812 */ /* 0x000fe400078ec0ff */
[----:B------:R-:W4:Y:S03]  /*5880*/  LDC.64 R54, c[0x0][0x8b0] ;  /* 0x00022c00ff367b82 */ /* 0x000f260000000a00 */
[----:B------:R1:W-:Y:S05]  /*5890*/  STL.64 [R1], R6 ;  /* 0x0000000601007387 */ /* 0x0003ea0000100a00 */
[----:B------:R-:W1:Y:S08]  /*58a0*/  LDC.64 R52, c[0x0][0x8a8] ;  /* 0x00022a00ff347b82 */ /* 0x000e700000000a00 */
[----:B--23--:R-:W1:Y:S02]  /*58b0*/  LDC R68, c[0x0][0x374] ;  /* 0x0000dd00ff447b82 */ /* 0x00ce640000000800 */
.L_x_130:
[----:B------:R-:W-:Y:S04]  /*58c0*/  SHF.L.U32 R3, R69, 0x1f, RZ ;  /* 0x0000001f45037819 */ /* 0x000fe800000006ff */
[----:B------:R-:W2:Y:S02]  /*58d0*/  SYNCS.PHASECHK.TRANS64.TRYWAIT P0, [UR50+0xd0], R3 ;  /* 0x0000d003ff0075a7 */ /* 0x000ea40008001132 */
[----:B-12---:R-:W-:Y:S05]  /*58e0*/  @!P0 BRA `(.L_x_87) ;  /* 0x0000003c00588947 */ /* 0x006fea0003800000 */
.L_x_184:
[----:B------:R-:W3:Y:S01]  /*58f0*/  LDS.128 R60, [UR50+0x110] ;  /* 0x00011032ff3c7984 */ /* 0x000ee20008000c00 */
[----:B------:R-:W-:Y:S01]  /*5900*/  UIADD3 UR4, UPT, UPT, UR50, 0xd8, URZ ;  /* 0x000000d832047890 */ /* 0x000fe2000fffe0ff */
[----:B--2---:R-:W-:Y:S01]  /*5910*/  IMAD R0, R30, 0x4, R1 ;  /* 0x000000041e007824 */ /* 0x004fe200078e0201 */
[-C--:B------:R-:W-:Y:S02]  /*5920*/  IABS R9, R76.reuse ;  /* 0x0000004c00097213 */ /* 0x080fe40000000000 */
[----:B------:R-:W-:Y:S01]  /*5930*/  UPRMT UR4, URZ, 0x654, UR4 ;  /* 0x00000654ff047896 */ /* 0x000fe20008000004 */
[----:B------:R-:W-:Y:S01]  /*5940*/  IABS R3, R76 ;  /* 0x0000004c00037213 */ /* 0x000fe20000000000 */
[----:B------:R-:W2:Y:S01]  /*5950*/  I2F.RP R8, R9 ;  /* 0x0000000900087306 */ /* 0x000ea20000209400 */
[----:B------:R-:W-:Y:S01]  /*5960*/  @!PT LDS RZ, [RZ] ;  /* 0x00000000fffff984 */ /* 0x000fe20000000800 */
[----:B------:R-:W-:Y:S01]  /*5970*/  @!PT LDS RZ, [RZ] ;  /* 0x00000000fffff984 */ /* 0x000fe20000000800 */
[----:B------:R-:W-:Y:S01]  /*5980*/  @!PT LDS RZ, [RZ] ;  /* 0x00000000fffff984 */ /* 0x000fe20000000800 */
[----:B------:R-:W-:Y:S01]  /*5990*/  @!PT LDS RZ, [RZ] ;  /* 0x00000000fffff984 */ /* 0x000fe20000000800 */
[----:B------:R1:W-:Y:S06]  /*59a0*/  MEMBAR.ALL.CTA ;  /* 0x0000000000007992 */ /* 0x0003ec0000008000 */
[----:B-1----:R-:W1:Y:S01]  /*59b0*/  FENCE.VIEW.ASYNC.S ;  /* 0x00000000000073c6 */ /* 0x002e620000000000 */
[----:B------:R-:W-:Y:S01]  /*59c0*/  IADD3 R3, PT, PT, RZ, -R3, RZ ;  /* 0x80000003ff037210 */ /* 0x000fe20007ffe0ff */
[----:B-1----:R-:W-:Y:S06]  /*59d0*/  SYNCS.ARRIVE.TRANS64.RED.A1T0 RZ, [UR4], RZ ;  /* 0x000000ffffff79a7 */ /* 0x002fec0008100404 */
[----:B------:R1:W5:Y:S01]  /*59e0*/  LDL R17, [R0] ;  /* 0x0000000000117983 */ /* 0x0003620000100800 */
[----:B---3--:R-:W-:Y:S01]  /*59f0*/  LOP3.LUT P3, RZ, R62, 0x1, RZ, 0xc0, !PT ;  /* 0x000000013eff7812 */ /* 0x008fe2000786c0ff */
[----:B--2---:R-:W2:Y:S11]  /*5a00*/  MUFU.RCP R2, R8 ;  /* 0x0000000800027308 */ /* 0x004eb60000001000 */
[----:B------:R-:W-:Y:S01]  /*5a10*/  @!UPT UIADD3 URZ, UPT, UPT, URZ, URZ, URZ ;  /* 0x000000fffffff290 */ /* 0x000fe2000fffe0ff */
[----:B------:R-:W-:Y:S02]  /*5a20*/  @P3 MOV R31, R60 ;  /* 0x0000003c001f3202 */ /* 0x000fe40000000f00 */
[----:B------:R-:W-:Y:S01]  /*5a30*/  @P3 LOP3.LUT R29, R61, 0xffff, RZ, 0xc0, !PT ;  /* 0x0000ffff3d1d3812 */ /* 0x000fe200078ec0ff */
[----:B--2---:R-:W-:Y:S01]  /*5a40*/  VIADD R6, R2, 0xffffffe ;  /* 0x0ffffffe02067836 */ /* 0x004fe20000000000 */
[----:B------:R-:W-:Y:S03]  /*5a50*/  IABS R2, R65 ;  /* 0x0000004100027213 */ /* 0x000fe60000000000 */
[----:B------:R-:W2:Y:S02]  /*5a60*/  F2I.FTZ.U32.TRUNC.NTZ R7, R6 ;  /* 0x0000000600077305 */ /* 0x000ea4000021f000 */
[--C-:B--2---:R-:W-:Y:S02]  /*5a70*/  IMAD.MOV R4, RZ, RZ, -R7.reuse ;  /* 0x000000ffff047224 */ /* 0x104fe400078e0a07 */
[----:B------:R-:W-:Y:S02]  /*5a80*/  IMAD.MOV.U32 R6, RZ, RZ, RZ ;  /* 0x000000ffff067224 */ /* 0x000fe400078e00ff */
[----:B------:R-:W-:Y:S01]  /*5a90*/  IMAD R5, R4, R9, RZ ;  /* 0x0000000904057224 */ /* 0x000fe200078e02ff */
[----:B------:R-:W-:Y:S03]  /*5aa0*/  IABS R4, R19 ;  /* 0x0000001300047213 */ /* 0x000fe60000000000 */
[----:B------:R-:W-:Y:S02]  /*5ab0*/  IMAD.HI.U32 R7, R7, R5, R6 ;  /* 0x0000000507077227 */ /* 0x000fe400078e0006 */
[----:B------:R-:W2:Y:S04]  /*5ac0*/  I2F.RP R5, R2 ;  /* 0x0000000200057306 */ /* 0x000ea80000209400 */
[----:B------:R-:W-:Y:S04]  /*5ad0*/  IMAD.HI.U32 R10, R7, R4, RZ ;  /* 0x00000004070a7227 */ /* 0x000fe800078e00ff */
[----:B------:R-:W-:Y:S01]  /*5ae0*/  IMAD R4, R10, R3, R4 ;  /* 0x000000030a047224 */ /* 0x000fe200078e0204 */
[----:B------:R-:W-:Y:S04]  /*5af0*/  LOP3.LUT R3, R19, R76, RZ, 0x3c, !PT ;  /* 0x0000004c13037212 */ /* 0x000fe800078e3cff */
[----:B------:R-:W-:Y:S01]  /*5b00*/  ISETP.GT.U32.AND P0, PT, R9, R4, PT ;  /* 0x000000040900720c */ /* 0x000fe20003f04070 */
[----:B--2---:R-:W2:Y:S01]  /*5b10*/  MUFU.RCP R5, R5 ;  /* 0x0000000500057308 */ /* 0x004ea20000001000 */
[----:B------:R-:W-:Y:S11]  /*5b20*/  ISETP.GE.AND P1, PT, R3, RZ, PT ;  /* 0x000000ff0300720c */ /* 0x000ff60003f26270 */
[----:B------:R-:W-:Y:S02]  /*5b30*/  @!P0 IMAD.IADD R4, R4, 0x1, -R9 ;  /* 0x0000000104048824 */ /* 0x000fe400078e0a09 */
[----:B------:R-:W-:Y:S01]  /*5b40*/  @!P0 VIADD R10, R10, 0x1 ;  /* 0x000000010a0a8836 */ /* 0x000fe20000000000 */
[----:B------:R-:W-:Y:S02]  /*5b50*/  ISETP.NE.AND P0, PT, R76, RZ, PT ;  /* 0x000000ff4c00720c */ /* 0x000fe40003f05270 */
[----:B------:R-:W-:Y:S01]  /*5b60*/  ISETP.GE.U32.AND P2, PT, R4, R9, PT ;  /* 0x000000090400720c */ /* 0x000fe20003f46070 */
[----:B--2---:R-:W-:Y:S04]  /*5b70*/  VIADD R6, R5, 0xffffffe ;  /* 0x0ffffffe05067836 */ /* 0x004fe80000000000 */
[----:B------:R-:W2:Y:S08]  /*5b80*/  F2I.FTZ.U32.TRUNC.NTZ R7, R6 ;  /* 0x0000000600077305 */ /* 0x000eb0000021f000 */
[----:B------:R-:W-:Y:S05]  /*5b90*/  @P2 IADD3 R10, PT, PT, R10, 0x1, RZ ;  /* 0x000000010a0a2810 */ /* 0x000fea0007ffe0ff */
[----:B------:R-:W-:Y:S01]  /*5ba0*/  @!P1 IMAD.MOV R10, RZ, RZ, -R10 ;  /* 0x000000ffff0a9224 */ /* 0x000fe200078e0a0a */
[----:B------:R-:W-:Y:S01]  /*5bb0*/  @!P0 LOP3.LUT R10, RZ, R76, RZ, 0x33, !PT ;  /* 0x0000004cff0a8212 */ /* 0x000fe200078e33ff */
[--C-:B--2---:R-:W-:Y:S01]  /*5bc0*/  IMAD.MOV R3, RZ, RZ, -R7.reuse ;  /* 0x000000ffff037224 */ /* 0x104fe200078e0a07 */
[----:B------:R-:W-:Y:S01]  /*5bd0*/  ISETP.GE.AND P0, PT, R26, 0x1, PT ;  /* 0x000000011a00780c */ /* 0x000fe20003f06270 */
[----:B------:R-:W-:Y:S01]  /*5be0*/  IMAD.MOV.U32 R6, RZ, RZ, RZ ;  /* 0x000000ffff067224 */ /* 0x000fe200078e00ff */
[----:B------:R-:W-:Y:S01]  /*5bf0*/  LOP3.LUT R11, R10, R65, RZ, 0x3c, !PT ;  /* 0x000000410a0b7212 */ /* 0x000fe200078e3cff */
[----:B------:R-:W-:Y:S01]  /*5c00*/  IMAD R4, R3, R2, RZ ;  /* 0x0000000203047224 */ /* 0x000fe200078e02ff */
[----:B------:R-:W-:Y:S03]  /*5c10*/  IABS R3, R10 ;  /* 0x0000000a00037213 */ /* 0x000fe60000000000 */
[----:B------:R-:W-:Y:S06]  /*5c20*/  IMAD.HI.U32 R7, R7, R4, R6 ;  /* 0x0000000407077227 */ /* 0x000fec00078e0006 */
[----:B------:R-:W-:Y:S05]  /*5c30*/  IMAD.HI.U32 R12, R7, R3, RZ ;  /* 0x00000003070c7227 */ /* 0x000fea00078e00ff */
[----:B------:R-:W-:Y:S05]  /*5c40*/  IADD3 R4, PT, PT, -R12, RZ, RZ ;  /* 0x000000ff0c047210 */ /* 0x000fea0007ffe1ff */
[C---:B------:R-:W-:Y:S05]  /*5c50*/  IMAD R3, R2.reuse, R4, R3 ;  /* 0x0000000402037224 */ /* 0x040fea00078e0203 */
[----:B------:R-:W-:Y:S11]  /*5c60*/  ISETP.GT.U32.AND P4, PT, R2, R3, PT ;  /* 0x000000030200720c */ /* 0x000ff60003f84070 */
[----:B------:R-:W-:Y:S02]  /*5c70*/  @!UPT UIADD3 URZ, UPT, UPT, URZ, URZ, URZ ;  /* 0x000000fffffff290 */ /* 0x000fe4000fffe0ff */
[----:B------:R-:W-:Y:S05]  /*5c80*/  @!P4 IMAD.IADD R3, R3, 0x1, -R2 ;  /* 0x000000010303c824 */ /* 0x000fea00078e0a02 */
[----:B------:R-:W-:Y:S01]  /*5c90*/  ISETP.GE.U32.AND P2, PT, R3, R2, PT ;  /* 0x000000020300720c */ /* 0x000fe20003f46070 */
[----:B------:R-:W-:Y:S01]  /*5ca0*/  @!UPT UIADD3 URZ, UPT, UPT, URZ, URZ, URZ ;  /* 0x000000fffffff290 */ /* 0x000fe2000fffe0ff */
[----:B-1----:R-:W-:Y:S11]  /*5cb0*/  @!P0 BRA `(.L_x_88) ;  /* 0x0000000000a48947 */ /* 0x002ff60003800000 */
[----:B------:R-:W-:Y:S01]  /*5cc0*/  IMAD.HI.U32 R13, R68, R25, RZ ;  /* 0x00000019440d7227 */ /* 0x000fe200078e00ff */
        /* <DEDUP_REMOVED lines=8> */
[----:B------:R-:W-:Y:S01]  /*5d50*/  IMAD.HI.U32 R13, R29, R25, RZ ;  /* 0x000000191d0d7227 */ /* 0x000fe200078e00ff */
[----:B------:R-:W-:Y:S02]  /*5d60*/  SEL R7, R67, R14, !P5 ;  /* 0x0000000e43077207 */ /* 0x000fe40006800000 */
[----:B------:R-:W-:Y:S01]  /*5d70*/  SHF.R.U32.HI R18, RZ, R57, R18 ;  /* 0x00000039ff127219 */ /* 0x000fe20000011612 */
[-C--:B------:R-:W-:Y:S04]  /*5d80*/  IMAD.HI.U32 R14, R3, R22.reuse, RZ ;  /* 0x00000016030e7227 */ /* 0x080fe800078e00ff */
[----:B------:R-:W-:Y:S01]  /*5d90*/  IMAD.HI.U32 R16, R7, R22, RZ ;  /* 0x0000001607107227 */ /* 0x000fe200078e00ff */
[-C--:B------:R-:W-:Y:S02]  /*5da0*/  @P1 SHF.R.U32.HI R3, RZ, R23.reuse, R14 ;  /* 0x00000017ff031219 */ /* 0x080fe4000001160e */
[----:B------:R-:W-:Y:S02]  /*5db0*/  SHF.R.U32.HI R14, RZ, R66, R13 ;  /* 0x00000042ff0e7219 */ /* 0x000fe4000001160d */
[----:B------:R-:W-:Y:S01]  /*5dc0*/  @P1 SHF.R.U32.HI R7, RZ, R23, R16 ;  /* 0x00000017ff071219 */ /* 0x000fe20000011610 */
[C---:B------:R-:W-:Y:S01]  /*5dd0*/  IMAD R2, R26.reuse, R3, RZ ;  /* 0x000000031a027224 */ /* 0x040fe200078e02ff */
[----:B------:R-:W-:Y:S02]  /*5de0*/  SEL R5, R29, R14, !P0 ;  /* 0x0000000e1d057207 */ /* 0x000fe40004000000 */
[----:B------:R-:W-:Y:S01]  /*5df0*/  SEL R3, R31, R18, !P5 ;  /* 0x000000121f037207 */ /* 0x000fe20006800000 */
[----:B------:R-:W-:Y:S01]  /*5e00*/  IMAD R4, R26, R7, RZ ;  /* 0x000000071a047224 */ /* 0x000fe200078e02ff */
[C---:B------:R-:W-:Y:S01]  /*5e10*/  ISETP.GE.AND P0, PT, R5.reuse, R2, PT ;  /* 0x000000020500720c */ /* 0x040fe20003f06270 */
[----:B------:R-:W-:Y:S03]  /*5e20*/  IMAD.HI.U32 R6, R5, R22, RZ ;  /* 0x0000001605067227 */ /* 0x000fe600078e00ff */
[----:B------:R-:W-:Y:S01]  /*5e30*/  ISETP.GE.OR P0, PT, R3, R4, P0 ;  /* 0x000000040300720c */ /* 0x000fe20000706670 */
[----:B------:R-:W-:Y:S01]  /*5e40*/  IMAD.MOV R4, RZ, RZ, -R3 ;  /* 0x000000ffff047224 */ /* 0x000fe200078e0a03 */
[-C--:B------:R-:W-:Y:S03]  /*5e50*/  SHF.R.U32.HI R6, RZ, R23.reuse, R6 ;  /* 0x00000017ff067219 */ /* 0x080fe60000011606 */
[----:B------:R-:W-:Y:S01]  /*5e60*/  IMAD R31, R28, R4, R31 ;  /* 0x000000041c1f7224 */ /* 0x000fe200078e021f */
[----:B------:R-:W-:Y:S05]  /*5e70*/  SEL R9, R5, R6, !P1 ;  /* 0x0000000605097207 */ /* 0x000fea0004800000 */
[----:B------:R-:W-:Y:S02]  /*5e80*/  IMAD.MOV R6, RZ, RZ, -R9 ;  /* 0x000000ffff067224 */ /* 0x000fe400078e0a09 */
[C---:B------:R-:W-:Y:S04]  /*5e90*/  @!P0 IMAD.HI.U32 R2, R3.reuse, R22, RZ ;  /* 0x0000001603028227 */ /* 0x040fe800078e00ff */
[----:B------:R-:W-:Y:S01]  /*5ea0*/  IMAD R6, R26, R6, R5 ;  /* 0x000000061a067224 */ /* 0x000fe200078e0205 */
[----:B------:R-:W-:Y:S04]  /*5eb0*/  @!P0 SHF.R.U32.HI R2, RZ, R23, R2 ;  /* 0x00000017ff028219 */ /* 0x000fe80000011602 */
[----:B------:R-:W-:Y:S02]  /*5ec0*/  @!P0 SEL R0, R3, R2, !P1 ;  /* 0x0000000203008207 */ /* 0x000fe40004800000 */
[----:B------:R-:W-:Y:S02]  /*5ed0*/  IADD3 R2, PT, PT, -R5, RZ, RZ ;  /* 0x000000ff05027210 */ /* 0x000fe40007ffe1ff */
[----:B------:R-:W-:Y:S01]  /*5ee0*/  @!P0 IADD3 R8, PT, PT, R9, -R0, RZ ;  /* 0x8000000009088210 */ /* 0x000fe20007ffe0ff */
[----:B------:R-:W-:Y:S02]  /*5ef0*/  @!P0 IMAD R0, R7, R6, R0 ;  /* 0x0000000607008224 */ /* 0x000fe400078e0200 */
[----:B------:R-:W-:Y:S02]  /*5f00*/  IMAD R29, R24, R2, R29 ;  /* 0x00000002181d7224 */ /* 0x000fe400078e021d */
[----:B------:R-:W-:Y:S02]  /*5f10*/  @!P0 IMAD R5, R8, R26, R3 ;  /* 0x0000001a08058224 */ /* 0x000fe400078e0203 */
[----:B------:R-:W-:Y:S04]  /*5f20*/  @!P0 IMAD.MOV.U32 R3, RZ, RZ, R0 ;  /* 0x000000ffff038224 */ /* 0x000fe800078e0000 */
[----:B------:R-:W-:Y:S02]  /*5f30*/  IMAD R31, R3, R28, R31 ;  /* 0x0000001c031f7224 */ /* 0x000fe400078e021f */
[----:B------:R-:W-:Y:S07]  /*5f40*/  IMAD R29, R5, R24, R29 ;  /* 0x00000018051d7224 */ /* 0x000fee00078e021d */
.L_x_88:
[----:B------:R-:W-:Y:S01]  /*5f50*/  ISETP.NE.AND P0, PT, R27, 0x1, PT ;  /* 0x000000011b00780c */ /* 0x000fe20003f05270 */
[----:B------:R-:W1:Y:S01]  /*5f60*/  LDC.64 R4, c[0x0][0xb18] ;  /* 0x0002c600ff047b82 */ /* 0x000e620000000a00 */
[----:B------:R-:W-:Y:S01]  /*5f70*/  R2UR UR4, R11 ;  /* 0x000000000b0472ca */ /* 0x000fe200000e0000 */
[----:B------:R-:W-:Y:S01]  /*5f80*/  @!P4 VIADD R12, R12, 0x1 ;  /* 0x000000010c0cc836 */ /* 0x000fe20000000000 */
[----:B------:R-:W-:Y:S01]  /*5f90*/  ISETP.NE.AND P1, PT, R65, RZ, PT ;  /* 0x000000ff4100720c */ /* 0x000fe20003f25270 */
[----:B------:R-:W-:Y:S01]  /*5fa0*/  IMAD.MOV R8, RZ, RZ, -R10 ;  /* 0x000000ffff087224 */ /* 0x000fe200078e0a0a */
[----:B------:R-:W-:Y:S01]  /*5fb0*/  R2UR UR42, R21 ;  /* 0x00000000152a72ca */ /* 0x000fe200000e0000 */
[----:B------:R-:W-:Y:S01]  /*5fc0*/  @P2 VIADD R12, R12, 0x1 ;  /* 0x000000010c0c2836 */ /* 0x000fe20000000000 */
[----:B------:R-:W-:Y:S01]  /*5fd0*/  R2UR UR43, R10 ;  /* 0x000000000a2b72ca */ /* 0x000fe200000e0000 */
[----:B------:R-:W2:Y:S01]  /*5fe0*/  LDC.64 R6, c[0x0][0xb10] ;  /* 0x0002c400ff067b82 */ /* 0x000ea20000000a00 */
[----:B------:R-:W-:Y:S01]  /*5ff0*/  R2UR UR5, R65 ;  /* 0x00000000410572ca */ /* 0x000fe200000e0000 */
[----:B------:R-:W-:Y:S01]  /*6000*/  IMAD R19, R76, R8, R19 ;  /* 0x000000084c137224 */ /* 0x000fe200078e0213 */
[----:B------:R-:W-:Y:S01]  /*6010*/  R2UR UR44, R12 ;  /* 0x000000000c2c72ca */ /* 0x000fe200000e0000 */
[----:B------:R-:W-:Y:S04]  /*6020*/  BSSY.RECONVERGENT B6, `(.L_x_89) ;  /* 0x000003d000067945 */ /* 0x000fe80003800200 */
[----:B------:R-:W3:Y:S01]  /*6030*/  @!P0 LDC R0, c[0x0][0xb20] ;  /* 0x0002c800ff008b82 */ /* 0x000ee20000000800 */
[----:B------:R-:W-:Y:S01]  /*6040*/  R2UR UR51, R19 ;  /* 0x00000000133372ca */ /* 0x000fe200000e0000 */
[----:B------:R-:W-:Y:S01]  /*6050*/  UISETP.GE.AND UP1, UPT, UR4, URZ, UPT ;  /* 0x000000ff0400728c */ /* 0x000fe2000bf26270 */
[----:B------:R-:W-:Y:S05]  /*6060*/  R2UR UR4, R65 ;  /* 0x00000000410472ca */ /* 0x000fea00000e0000 */
[----:B------:R-:W4:Y:S01]  /*6070*/  @!P0 LDC R2, c[0x0][0xb0c] ;  /* 0x0002c300ff028b82 */ /* 0x000f220000000800 */
[----:B------:R-:W-:Y:S01]  /*6080*/  VOTEU.ALL UP0, P1 ;  /* 0x0000000000ff7886 */ /* 0x000fe20000800000 */
[----:B------:R-:W-:Y:S01]  /*6090*/  USHF.L.U32 UR42, UR42, 0x6, URZ ;  /* 0x000000062a2a7899 */ /* 0x000fe200080006ff */
[----:B-1----:R-:W-:Y:S01]  /*60a0*/  @!P0 ISETP.NE.AND P1, PT, R4, 0x1, PT ;  /* 0x000000010400880c */ /* 0x002fe20003f25270 */
[----:B------:R-:W-:Y:S01]  /*60b0*/  @!P0 IMAD.HI.U32 R3, R29, R5, RZ ;  /* 0x000000051d038227 */ /* 0x000fe200078e00ff */
[----:B------:R-:W-:Y:S02]  /*60c0*/  @!UP1 UIADD3 UR44, UPT, UPT, -UR44, URZ, URZ ;  /* 0x000000ff2c2c9290 */ /* 0x000fe4000fffe1ff */
[----:B------:R-:W-:Y:S02]  /*60d0*/  USHF.L.U32 UR51, UR51, 0x7, URZ ;  /* 0x0000000733337899 */ /* 0x000fe400080006ff */
[----:B------:R-:W-:Y:S01]  /*60e0*/  @!UP0 ULOP3.LUT UR44, URZ, UR4, URZ, 0x33, !UPT ;  /* 0x00000004ff2c8292 */ /* 0x000fe2000f8e33ff */
[----:B--2---:R-:W-:Y:S05]  /*60f0*/  @!P0 IMAD.HI.U32 R6, R31, R6, RZ ;  /* 0x000000061f068227 */ /* 0x004fea00078e00ff */
[----:B------:R-:W-:Y:S01]  /*6100*/  @!P0 SHF.R.U32.HI R6, RZ, R7, R6 ;  /* 0x00000007ff068219 */ /* 0x000fe20000011606 */
[----:B------:R-:W-:Y:S01]  /*6110*/  IMAD R8, RZ, RZ, -UR44 ;  /* 0x8000002cff087e24 */ /* 0x000fe2000f8e02ff */
[----:B---3--:R-:W-:Y:S02]  /*6120*/  @!P0 SHF.R.U32.HI R0, RZ, R0, R3 ;  /* 0x00000000ff008219 */ /* 0x008fe40000011603 */
[----:B----4-:R-:W-:Y:S02]  /*6130*/  @!P0 ISETP.NE.AND P2, PT, R2, 0x1, PT ;  /* 0x000000010200880c */ /* 0x010fe40003f45270 */
[----:B------:R-:W-:Y:S02]  /*6140*/  @!P0 SEL R3, R29, R0, !P1 ;  /* 0x000000001d038207 */ /* 0x000fe40004800000 */
[----:B------:R-:W-:Y:S02]  /*6150*/  R2UR UR4, R8 ;  /* 0x00000000080472ca */ /* 0x000fe400000e0000 */
[----:B------:R-:W-:Y:S02]  /*6160*/  LOP3.LUT P1, RZ, R75, 0x1b0, RZ, 0xc0, !PT ;  /* 0x000001b04bff7812 */ /* 0x000fe4000782c0ff */
[----:B------:R-:W-:Y:S02]  /*6170*/  @P3 SHF.R.U32.HI R8, RZ, 0x10, R61 ;  /* 0x00000010ff083819 */ /* 0x000fe4000001163d */
[----:B------:R-:W-:Y:S02]  /*6180*/  @!P0 SEL R6, R31, R6, !P2 ;  /* 0x000000061f068207 */ /* 0x000fe40005000000 */
[----:B------:R-:W-:Y:S03]  /*6190*/  @P3 R2UR UR52, R8 ;  /* 0x00000000083432ca */ /* 0x000fe600000e0000 */
[----:B------:R-:W-:Y:S02]  /*61a0*/  @!P0 IMAD.IADD R0, R3, 0x1, -R6 ;  /* 0x0000000103008824 */ /* 0x000fe400078e0a06 */
[----:B------:R-:W-:Y:S01]  /*61b0*/  @!P0 IMAD.IADD R3, R6, 0x1, -R3 ;  /* 0x0000000106038824 */ /* 0x000fe200078e0a03 */
[----:B------:R-:W-:Y:S01]  /*61c0*/  UIMAD UR43, UR5, UR4, UR43 ;  /* 0x00000004052b72a4 */ /* 0x000fe2000f8e022b */
[----:B------:R-:W-:Y:S02]  /*61d0*/  @!P0 IMAD R31, R0, R2, R31 ;  /* 0x00000002001f8224 */ /* 0x000fe400078e021f */
[----:B------:R-:W-:Y:S01]  /*61e0*/  @!P0 IMAD R29, R3, R4, R29 ;  /* 0x00000004031d8224 */ /* 0x000fe200078e021d */
[----:B------:R-:W-:Y:S08]  /*61f0*/  @!P1 BRA `(.L_x_90) ;  /* 0x00000000007c9947 */ /* 0x000ff00003800000 */
[----:B------:R-:W1:Y:S01]  /*6200*/  LDCU.64 UR8, c[0x4][0x80] ;  /* 0x01001000ff0877ac */ /* 0x000e620008000a00 */
[----:B------:R-:W-:Y:S01]  /*6210*/  MOV R2, 0x0 ;  /* 0x0000000000027802 */ /* 0x000fe20000000f00 */
[----:B------:R-:W-:Y:S02]  /*6220*/  HFMA2 R12, -RZ, RZ, 0, 5.9604644775390625e-08 ;  /* 0x00000001ff0c7431 */ /* 0x000fe400000001ff */
[----:B------:R-:W-:Y:S01]  /*6230*/  IMAD.MOV.U32 R8, RZ, RZ, 0x70 ;  /* 0x00000070ff087424 */ /* 0x000fe200078e00ff */
[----:B------:R2:W3:Y:S01]  /*6240*/  LDC.64 R14, c[0x4][R2] ;  /* 0x01000000020e7b82 */ /* 0x0004e20000000a00 */
[----:B------:R-:W4:Y:S01]  /*6250*/  LDCU.64 UR6, c[0x4][0x88] ;  /* 0x01001100ff0677ac */ /* 0x000f220008000a00 */
[----:B------:R-:W-:Y:S01]  /*6260*/  IMAD.MOV.U32 R13, RZ, RZ, RZ ;  /* 0x000000ffff0d7224 */ /* 0x000fe200078e00ff */
[----:B------:R-:W2:Y:S01]  /*6270*/  LDCU.64 UR4, c[0x4][0x8] ;  /* 0x01000100ff0477ac */ /* 0x000ea20008000a00 */
[----:B-1----:R-:W-:Y:S01]  /*6280*/  MOV R5, UR9 ;  /* 0x0000000900057c02 */ /* 0x002fe20008000f00 */
[----:B------:R-:W-:Y:S01]  /*6290*/  IMAD.U32 R4, RZ, RZ, UR8 ;  /* 0x00000008ff047e24 */ /* 0x000fe2000f8e00ff */
[----:B----4-:R-:W-:Y:S01]  /*62a0*/  MOV R7, UR7 ;  /* 0x0000000700077c02 */ /* 0x010fe20008000f00 */
[----:B------:R-:W-:Y:S01]  /*62b0*/  IMAD.U32 R6, RZ, RZ, UR6 ;  /* 0x00000006ff067e24 */ /* 0x000fe2000f8e00ff */
[----:B--2---:R-:W-:Y:S01]  /*62c0*/  MOV R11, UR5 ;  /* 0x00000005000b7c02 */ /* 0x004fe20008000f00 */
[----:B------:R-:W-:Y:S02]  /*62d0*/  IMAD.U32 R10, RZ, RZ, UR4 ;  /* 0x00000004ff0a7e24 */ /* 0x000fe4000f8e00ff */
[----:B------:R-:W-:Y:S07]  /*62e0*/  LEPC R20, `(.L_x_91) ;  /* 0x000000001014794e */ /* 0x000fee0000000000 */
[----:B---3-5:R-:W-:Y:S05]  /*62f0*/  CALL.ABS.NOINC R14 ;  /* 0x000000000e007343 */ /* 0x028fea0003c00000 */
.L_x_91:
[----:B------:R-:W1:Y:S01]  /*6300*/  LDCU.64 UR8, c[0x4][0x80] ;  /* 0x01001000ff0877ac */ /* 0x000e620008000a00 */
[----:B------:R-:W2:Y:S01]  /*6310*/  LDC.64 R2, c[0x4][R2] ;  /* 0x0100000002027b82 */ /* 0x000ea20000000a00 */
[----:B------:R-:W-:Y:S02]  /*6320*/  HFMA2 R12, -RZ, RZ, 0, 5.9604644775390625e-08 ;  /* 0x00000001ff0c7431 */ /* 0x000fe400000001ff */
[----:B------:R-:W-:Y:S02]  /*6330*/  IMAD.MOV.U32 R8, RZ, RZ, 0x70 ;  /* 0x00000070ff087424 */ /* 0x000fe400078e00ff */
[----:B------:R-:W-:Y:S01]  /*6340*/  IMAD.MOV.U32 R13, RZ, RZ, RZ ;  /* 0x000000ffff0d7224 */ /* 0x000fe200078e00ff */
[----:B------:R-:W3:Y:S01]  /*6350*/  LDCU.64 UR6, c[0x4][0x88] ;  /* 0x01001100ff0677ac */ /* 0x000ee20008000a00 */
[----:B------:R-:W4:Y:S01]  /*6360*/  LDCU.64 UR4, c[0x4][0x8] ;  /* 0x01000100ff0477ac */ /* 0x000f220008000a00 */
[----:B-1----:R-:W-:Y:S02]  /*6370*/  MOV R4, UR8 ;  /* 0x0000000800047c02 */ /* 0x002fe40008000f00 */
[----:B------:R-:W-:Y:S02]  /*6380*/  MOV R5, UR9 ;  /* 0x0000000900057c02 */ /* 0x000fe40008000f00 */
[----:B---3--:R-:W-:Y:S01]  /*6390*/  MOV R7, UR7 ;  /* 0x0000000700077c02 */ /* 0x008fe20008000f00 */
[----:B------:R-:W-:Y:S01]  /*63a0*/  IMAD.U32 R6, RZ, RZ, UR6 ;  /* 0x00000006ff067e24 */ /* 0x000fe2000f8e00ff */
[----:B----4-:R-:W-:Y:S01]  /*63b0*/  MOV R11, UR5 ;  /* 0x00000005000b7c02 */ /* 0x010fe20008000f00 */
[----:B------:R-:W-:Y:S02]  /*63c0*/  IMAD.U32 R10, RZ, RZ, UR4 ;  /* 0x00000004ff0a7e24 */ /* 0x000fe4000f8e00ff */
[----:B------:R-:W-:Y:S07]  /*63d0*/  LEPC R20, `(.L_x_90) ;  /* 0x000000001014794e */ /* 0x000fee0000000000 */
[----:B--2---:R-:W-:Y:S05]  /*63e0*/  CALL.ABS.NOINC R2 ;  /* 0x0000000002007343 */ /* 0x004fea0003c00000 */
.L_x_90:
[----:B------:R-:W-:Y:S05]  /*63f0*/  BSYNC.RECONVERGENT B6 ;  /* 0x0000000000067941 */ /* 0x000fea0003800200 */
.L_x_89:
[----:B------:R-:W-:Y:S01]  /*6400*/  ISETP.NE.U32.AND P3, PT, R54, RZ, PT ;  /* 0x000000ff3600720c */ /* 0x000fe20003f65070 */
[----:B------:R-:W-:Y:S01]  /*6410*/  UISETP.NE.AND UP2, UPT, UR49, URZ, UPT ;  /* 0x000000ff3100728c */ /* 0x000fe2000bf45270 */
[----:B------:R-:W-:Y:S01]  /*6420*/  ISETP.NE.U32.AND P2, PT, RZ, UR36, PT ;  /* 0x00000024ff007c0c */ /* 0x000fe2000bf45070 */
[----:B------:R-:W-:Y:S01]  /*6430*/  UISETP.NE.U32.AND UP1, UPT, UR38, URZ, UPT ;  /* 0x000000ff2600728c */ /* 0x000fe2000bf25070 */
[----:B------:R-:W-:Y:S01]  /*6440*/  ISETP.NE.AND.EX P3, PT, R55, RZ, PT, P3 ;  /* 0x000000ff3700720c */ /* 0x000fe20003f65330 */
[----:B------:R-:W-:Y:S01]  /*6450*/  UPLOP3.LUT UP0, UPT, UPT, UPT, UPT, 0x40, 0x4 ;  /* 0x000000000004789c */ /* 0x000fe20003f0e870 */
[----:B------:R-:W-:Y:S01]  /*6460*/  ISETP.NE.AND.EX P2, PT, RZ, UR37, PT, P2 ;  /* 0x00000025ff007c0c */ /* 0x000fe2000bf45320 */
[----:B------:R-:W-:Y:S01]  /*6470*/  UISETP.NE.AND.EX UP1, UPT, UR39, URZ, UPT, UP1 ;  /* 0x000000ff2700728c */ /* 0x000fe2000bf25310 */
[----:B------:R-:W-:Y:S04]  /*6480*/  PLOP3.LUT P4, PT, PT, PT, UP2, 0x80, 0x8 ;  /* 0x000000000008781c */ /* 0x000fe80003f8f028 */
[----:B------:R-:W-:Y:S01]  /*6490*/  P2R R80, PR, RZ, 0x10 ;  /* 0x00000010ff507803 */ /* 0x000fe20000000000 */
[----:B------:R-:W-:Y:S06]  /*64a0*/  @UP2 UPLOP3.LUT UP0, UPT, UPT, UPT, UP1, 0x80, 0x8 ;  /* 0x000000000008289c */ /* 0x000fec0003f0f010 */
[----:B------:R-:W-:Y:S01]  /*64b0*/  PLOP3.LUT P0, PT, PT, PT, UP0, 0x80, 0x8 ;  /* 0x000000000008781c */ /* 0x000fe20003f0f008 */
[----:B------:R-:W-:Y:S01]  /*64c0*/  @!UPT UIADD3 URZ, UPT, UPT, URZ, URZ, URZ ;  /* 0x000000fffffff290 */ /* 0x000fe2000fffe0ff */
[----:B------:R-:W-:Y:S11]  /*64d0*/  BRA.U !UP1, `(.L_x_92) ;  /* 0x0000000109387547 */ /* 0x000ff6000b800000 */
[----:B------:R-:W-:Y:S01]  /*64e0*/  UISETP.NE.U32.AND UP0, UPT, UR36, URZ, UPT ;  /* 0x000000ff2400728c */ /* 0x000fe2000bf05070 */
[----:B------:R-:W-:Y:S02]  /*64f0*/  HFMA2 R0, -RZ, RZ, 0, 5.9604644775390625e-08 ;  /* 0x00000001ff007431 */ /* 0x000fe400000001ff */
[----:B------:R-:W-:Y:S01]  /*6500*/  IMAD.MOV.U32 R59, RZ, RZ, 0x1 ;  /* 0x00000001ff3b7424 */ /* 0x000fe200078e00ff */
[----:B------:R-:W-:Y:S06]  /*6510*/  UISETP.NE.AND.EX UP0, UPT, UR37, URZ, UPT, UP0 ;  /* 0x000000ff2500728c */ /* 0x000fec000bf05300 */
[----:B------:R-:W-:Y:S05]  /*6520*/  PLOP3.LUT P1, PT, PT, PT, UP0, 0x80, 0x8 ;  /* 0x000000000008781c */ /* 0x000fea0003f2f008 */
[----:B------:R-:W1:Y:S01]  /*6530*/  @UP0 LDCU.64 UR6, c[0x0][0x888] ;  /* 0x00011100ff0607ac */ /* 0x000e620008000a00 */
[----:B------:R-:W-:Y:S07]  /*6540*/  @UP0 UIMAD UR4, UR45, UR38, URZ ;  /* 0x000000262d0402a4 */ /* 0x000fee000f8e02ff */
[----:B------:R-:W-:Y:S01]  /*6550*/  @!P1 PRMT R59, R0, 0x7610, R59 ;  /* 0x00007610003b9816 */ /* 0x000fe2000000003b */
[----:B-1----:R-:W-:Y:S03]  /*6560*/  @UP0 UIMAD.WIDE UR6, UR4, 0x4, UR6 ;  /* 0x00000004040608a5 */ /* 0x002fe6000f8e0206 */
[----:B------:R-:W1:Y:S03]  /*6570*/  @!UP0 LDCU UR4, c[0x0][0x880] ;  /* 0x00011000ff0487ac */ /* 0x000e660008000800 */
[----:B------:R-:W-:Y:S01]  /*6580*/  IMAD.U32 R2, RZ, RZ, UR6 ;  /* 0x00000006ff027e24 */ /* 0x000fe2000f8e00ff */
[----:B------:R-:W-:Y:S05]  /*6590*/  MOV R3, UR7 ;  /* 0x0000000700037c02 */ /* 0x000fea0008000f00 */
[----:B-----5:R2:W5:Y:S02]  /*65a0*/  @P1 LDG.E R35, desc[UR46][R2.64] ;  /* 0x0000002e02231981 */ /* 0x020564000c1e1900 */
[----:B-12---:R-:W-:Y:S02]  /*65b0*/  @!P1 IMAD.U32 R35, RZ, RZ, UR4 ;  /* 0x00000004ff239e24 */ /* 0x006fe4000f8e00ff */
.L_x_92:
[----:B------:R-:W-:Y:S05]  /*65c0*/  @!P3 BRA `(.L_x_93) ;  /* 0x000000000020b947 */ /* 0x000fea0003800000 */
[----:B------:R-:W-:Y:S04]  /*65d0*/  ISETP.NE.U32.AND P1, PT, R52, RZ, PT ;  /* 0x000000ff3400720c */ /* 0x000fe80003f25070 */
[----:B------:R-:W-:Y:S11]  /*65e0*/  ISETP.NE.AND.EX P1, PT, R53, RZ, PT, P1 ;  /* 0x000000ff3500720c */ /* 0x000ff60003f25310 */
[----:B------:R-:W-:Y:S02]  /*65f0*/  @!UPT UIADD3 URZ, UPT, UPT, URZ, URZ, URZ ;  /* 0x000000fffffff290 */ /* 0x000fe4000fffe0ff */
[----:B------:R-:W1:Y:S01]  /*6600*/  @P1 LDC.64 R2, c[0x0][0x8a8] ;  /* 0x00022a00ff021b82 */ /* 0x000e620000000a00 */
[----:B------:R-:W-:Y:S04]  /*6610*/  @P1 IMAD R0, R54, UR45, RZ ;  /* 0x0000002d36001c24 */ /* 0x000fe8000f8e02ff */
[----:B-1----:R-:W-:Y:S05]  /*6620*/  @P1 IMAD.WIDE R2, R0, 0x4, R2 ;  /* 0x0000000400021825 */ /* 0x002fea00078e0202 */
[----:B-----5:R1:W5:Y:S02]  /*6630*/  @P1 LDG.E R33, desc[UR46][R2.64] ;  /* 0x0000002e02211981 */ /* 0x020364000c1e1900 */
[----:B-1----:R-:W2:Y:S02]  /*6640*/  @!P1 LDC R33, c[0x0][0x8a0] ;  /* 0x00022800ff219b82 */ /* 0x002ea40000000800 */
.L_x_93:
[----:B-----5:R-:W-:Y:S01]  /*6650*/  FSETP.NEU.AND P1, PT, R35, RZ, PT ;  /* 0x000000ff2300720b */ /* 0x020fe20003f2d000 */
[----:B------:R-:W-:Y:S01]  /*6660*/  IMAD.SHL.U32 R84, R72, 0x2, RZ ;  /* 0x0000000248547824 */ /* 0x000fe200078e00ff */
[----:B------:R-:W-:Y:S01]  /*6670*/  SEL R3, RZ, 0xffffffff, P2 ;  /* 0xffffffffff037807 */ /* 0x000fe20001000000 */
[----:B------:R-:W-:Y:S01]  /*6680*/  BSSY B1, `(.L_x_94) ;  /* 0x000002c000017945 */ /* 0x000fe20003800000 */
[----:B------:R-:W-:Y:S01]  /*6690*/  @P4 LOP3.LUT P2, RZ, R59, 0xff, RZ, 0xc0, !PT ;  /* 0x000000ff3bff4812 */ /* 0x000fe2000784c0ff */
[----:B------:R-:W-:Y:S01]  /*66a0*/  VIADD R82, R84, UR50 ;  /* 0x0000003254527c36 */ /* 0x000fe20008000000 */
[----:B------:R-:W-:Y:S01]  /*66b0*/  @P4 SEL R4, RZ, 0xffffffff, P1 ;  /* 0xffffffffff044807 */ /* 0x000fe20000800000 */
[----:B------:R-:W-:Y:S01]  /*66c0*/  IMAD.MOV.U32 R85, RZ, RZ, 0x1 ;  /* 0x00000001ff557424 */ /* 0x000fe200078e00ff */
[----:B------:R-:W-:Y:S01]  /*66d0*/  LOP3.LUT R71, R71, 0x1, RZ, 0x3c, !PT ;  /* 0x0000000147477812 */ /* 0x000fe200078e3cff */
[----:B------:R-:W-:Y:S01]  /*66e0*/  IMAD.IADD R34, R32, 0x1, R17 ;  /* 0x0000000120227824 */ /* 0x000fe200078e0211 */
[----:B------:R-:W-:Y:S01]  /*66f0*/  @P0 SEL R4, R3, R4, !P2 ;  /* 0x0000000403040207 */ /* 0x000fe20005000000 */
[----:B------:R-:W-:Y:S01]  /*6700*/  IMAD.MOV.U32 R39, RZ, RZ, RZ ;  /* 0x000000ffff277224 */ /* 0x000fe200078e00ff */
[----:B------:R-:W-:Y:S02]  /*6710*/  LEA R83, R30, UR50, 0x3 ;  /* 0x000000321e537c11 */ /* 0x000fe4000f8e18ff */
[----:B------:R-:W-:Y:S02]  /*6720*/  CS2R R50, SRZ ;  /* 0x0000000000327805 */ /* 0x000fe4000001ff00 */
[----:B------:R-:W-:Y:S02]  /*6730*/  @P4 LOP3.LUT R79, R4, 0x1, RZ, 0xc0, !PT ;  /* 0x00000001044f4812 */ /* 0x000fe400078ec0ff */
[----:B------:R-:W-:Y:S02]  /*6740*/  CS2R R48, SRZ ;  /* 0x0000000000307805 */ /* 0x000fe4000001ff00 */
[----:B------:R-:W-:Y:S02]  /*6750*/  SHF.L.U32 R0, R70, 0x1f, RZ ;  /* 0x0000001f46007819 */ /* 0x000fe400000006ff */
[----:B------:R-:W-:Y:S02]  /*6760*/  CS2R R42, SRZ ;  /* 0x00000000002a7805 */ /* 0x000fe4000001ff00 */
[----:B------:R-:W-:Y:S02]  /*6770*/  ISETP.NE.U32.OR P5, PT, R79, 0x1, !P4 ;  /* 0x000000014f00780c */ /* 0x000fe400067a5470 */
[----:B------:R-:W-:Y:S02]  /*6780*/  CS2R R40, SRZ ;  /* 0x0000000000287805 */ /* 0x000fe4000001ff00 */
[----:B------:R-:W-:Y:S01]  /*6790*/  PLOP3.LUT P0, PT, PT, PT, UP1, 0x80, 0x8 ;  /* 0x000000000008781c */ /* 0x000fe20003f0f018 */
[----:B------:R-:W-:Y:S01]  /*67a0*/  IMAD.IADD R81, R77, 0x1, R82 ;  /* 0x000000014d517824 */ /* 0x000fe200078e0252 */
[----:B------:R-:W-:Y:S02]  /*67b0*/  LOP3.LUT P2, R78, R59, 0xff, RZ, 0xc0, !PT ;  /* 0x000000ff3b4e7812 */ /* 0x000fe4000784c0ff */
[----:B------:R-:W-:Y:S05]  /*67c0*/  SEL R86, RZ, 0xffffffff, P1 ;  /* 0xffffffffff567807 */ /* 0x000fea0000800000 */
[----:B------:R-:W-:Y:S04]  /*67d0*/  @P5 SHF.L.U32 R2, R71, 0x1f, RZ ;  /* 0x0000001f47025819 */ /* 0x000fe800000006ff */
[----:B------:R-:W-:Y:S01]  /*67e0*/  @P0 SEL R86, R3, R86, !P2 ;  /* 0x0000005603560207 */ /* 0x000fe20005000000 */
[----:B------:R-:W1:Y:S03]  /*67f0*/  @P5 SYNCS.PHASECHK.TRANS64.TRYWAIT P4, [UR50+0x80], R2 ;  /* 0x00008002ff0055a7 */ /* 0x000e660008081132 */
[----:B------:R-:W-:Y:S01]  /*6800*/  LOP3.LUT R86, R86, 0x1, RZ, 0xc0, !PT ;  /* 0x0000000156567812 */ /* 0x000fe200078ec0ff */
[----:B------:R3:W4:Y:S01]  /*6810*/  SYNCS.PHASECHK.TRANS64.TRYWAIT P3, [R83+URZ+0xe0], R0 ;  /* 0x0000e000530075a7 */ /* 0x00072200080611ff */
[----:B-1----:R-:W-:Y:S01]  /*6820*/  @P5 SEL R85, RZ, 0x1, !P4 ;  /* 0x00000001ff555807 */ /* 0x002fe20006000000 */
[----:B---3--:R-:W-:Y:S06]  /*6830*/  @!P5 BRA `(.L_x_95) ;  /* 0x000000000040d947 */ /* 0x008fec0003800000 */
[----:B------:R-:W-:Y:S01]  /*6840*/  ISETP.NE.AND P1, PT, R85, RZ, PT ;  /* 0x000000ff5500720c */ /* 0x000fe20003f25270 */
[----:B------:R-:W-:Y:S01]  /*6850*/  BSSY B0, `(.L_x_96) ;  /* 0x000000a000007945 */ /* 0x000fe20003800000 */
[----:B------:R-:W-:Y:S01]  /*6860*/  ISETP.NE.U32.AND P0, PT, R86, 0x1, PT ;  /* 0x000000015600780c */ /* 0x000fe20003f05070 */
[----:B------:R-:W-:Y:S01]  /*6870*/  IMAD.MOV.U32 R50, RZ, RZ, RZ ;  /* 0x000000ffff327224 */ /* 0x000fe200078e00ff */
[----:B------:R-:W-:Y:S02]  /*6880*/  CS2R R42, SRZ ;  /* 0x00000000002a7805 */ /* 0x000fe4000001ff00 */
[----:B------:R-:W-:Y:S02]  /*6890*/  CS2R R40, SRZ ;  /* 0x0000000000287805 */ /* 0x000fe4000001ff00 */
[----:B------:R-:W-:Y:S05]  /*68a0*/  CS2R R48, SRZ ;  /* 0x0000000000307805 */ /* 0x000fea000001ff00 */
[----:B------:R-:W-:Y:S05]  /*68b0*/  @P1 BRA `(.L_x_97) ;  /* 0x00000000000c1947 */ /* 0x000fea0003800000 */
[----:B------:R-:W-:Y:S04]  /*68c0*/  SHF.L.U32 R3, R71, 0x1f, RZ ;  /* 0x0000001f47037819 */ /* 0x000fe800000006ff */
[----:B------:R-:W1:Y:S02]  /*68d0*/  SYNCS.PHASECHK.TRANS64.TRYWAIT P1, [UR50+0x80], R3 ;  /* 0x00008003ff0075a7 */ /* 0x000e640008021132 */
[----:B-1----:R-:W-:Y:S05]  /*68e0*/  @!P1 BRA `(.L_x_98) ;  /* 0x0000002c00709947 */ /* 0x002fea0003800000 */
.L_x_97:
[----:B------:R-:W-:Y:S05]  /*68f0*/  BSYNC B0 ;  /* 0x0000000000007941 */ /* 0x000fea0003800000 */
.L_x_96:
[----:B------:R-:W-:Y:S05]  /*6900*/  @P0 WARPSYNC.ALL ;  /* 0x0000000000000948 */ /* 0x000fea0003800000 */
[----:B------:R3:W1:Y:S01]  /*6910*/  @P0 LDSM.16.M88.4 R40, [R84+UR50+0x200] ;  /* 0x000200325428083b */ /* 0x0006620008000200 */
[----:B------:R-:W-:Y:S03]  /*6920*/  HFMA2 R39, -RZ, RZ, 0, 5.9604644775390625e-08 ;  /* 0x00000001ff277431 */ /* 0x000fe600000001ff */
[----:B------:R3:W1:Y:S02]  /*6930*/  @P0 LDSM.16.M88.4 R48, [R81+0x200] ;  /* 0x000200005130083b */ /* 0x0006640000000200 */
.L_x_95:
[----:B------:R-:W-:Y:S05]  /*6940*/  BSYNC B1 ;  /* 0x0000000000017941 */ /* 0x000fea0003800000 */
.L_x_94:
[----:B-1----:R-:W-:Y:S04]  /*6950*/  SHF.R.U32.HI R3, RZ, 0x15, R34 ;  /* 0x00000015ff037819 */ /* 0x002fe80000011622 */
[----:B------:R-:W-:Y:S01]  /*6960*/  LOP3.LUT P0, RZ, R3, 0x3, R74, 0x48, !PT ;  /* 0x0000000303ff7812 */ /* 0x000fe2000780484a */
[----:B------:R-:W-:Y:S01]  /*6970*/  @!UPT UIADD3 URZ, UPT, UPT, URZ, URZ, URZ ;  /* 0x000000fffffff290 */ /* 0x000fe2000fffe0ff */
[----:B----4-:R-:W-:Y:S11]  /*6980*/  @P3 BRA `(.L_x_99) ;  /* 0x0000000000083947 */ /* 0x010ff60003800000 */
[----:B------:R-:W1:Y:S02]  /*6990*/  SYNCS.PHASECHK.TRANS64.TRYWAIT P1, [R83+URZ+0xe0], R0 ;  /* 0x0000e000530075a7 */ /* 0x000e6400080211ff */
[----:B-1----:R-:W-:Y:S05]  /*69a0*/  @!P1 BRA `(.L_x_100) ;  /* 0x0000002c00589947 */ /* 0x002fea0003800000 */
.L_x_99:
[----:B------:R-:W-:Y:S05]  /*69b0*/  @!P0 BRA `(.L_x_101) ;  /* 0x0000000000408947 */ /* 0x000fea0003800000 */
[----:B------:R-:W4:Y:S01]  /*69c0*/  LDCU.64 UR8, c[0x4][0x70] ;  /* 0x01000e00ff0877ac */ /* 0x000f220008000a00 */
[----:B------:R-:W-:Y:S01]  /*69d0*/  MOV R3, 0x0 ;  /* 0x0000000000037802 */ /* 0x000fe20000000f00 */
[----:B------:R-:W-:Y:S02]  /*69e0*/  HFMA2 R12, -RZ, RZ, 0, 5.9604644775390625e-08 ;  /* 0x00000001ff0c7431 */ /* 0x000fe400000001ff */
[----:B------:R-:W-:Y:S02]  /*69f0*/  IMAD.MOV.U32 R8, RZ, RZ, 0x192 ;  /* 0x00000192ff087424 */ /* 0x000fe400078e00ff */
[----:B------:R-:W-:Y:S01]  /*6a00*/  IMAD.MOV.U32 R13, RZ, RZ, RZ ;  /* 0x000000ffff0d7224 */ /* 0x000fe200078e00ff */
[----:B------:R-:W5:Y:S01]  /*6a10*/  LDCU.64 UR6, c[0x4][0x78] ;  /* 0x01000f00ff0677ac */ /* 0x000f620008000a00 */
[----:B------:R-:W1:Y:S01]  /*6a20*/  LDC.64 R2, c[0x4][R3] ;  /* 0x0100000003027b82 */ /* 0x000e620000000a00 */
[----:B------:R-:W2:Y:S01]  /*6a30*/  LDCU.64 UR4, c[0x4][0x10] ;  /* 0x01000200ff0477ac */ /* 0x000ea20008000a00 */
[----:B----4-:R-:W-:Y:S01]  /*6a40*/  MOV R5, UR9 ;  /* 0x0000000900057c02 */ /* 0x010fe20008000f00 */
[----:B------:R-:W-:Y:S01]  /*6a50*/  IMAD.U32 R4, RZ, RZ, UR8 ;  /* 0x00000008ff047e24 */ /* 0x000fe2000f8e00ff */
[----:B-----5:R-:W-:Y:S01]  /*6a60*/  MOV R7, UR7 ;  /* 0x0000000700077c02 */ /* 0x020fe20008000f00 */
[----:B------:R-:W-:Y:S01]  /*6a70*/  IMAD.U32 R6, RZ, RZ, UR6 ;  /* 0x00000006ff067e24 */ /* 0x000fe2000f8e00ff */
[----:B--2---:R-:W-:Y:S01]  /*6a80*/  MOV R11, UR5 ;  /* 0x00000005000b7c02 */ /* 0x004fe20008000f00 */
[----:B------:R-:W-:Y:S02]  /*6a90*/  IMAD.U32 R10, RZ, RZ, UR4 ;  /* 0x00000004ff0a7e24 */ /* 0x000fe4000f8e00ff */
[----:B------:R-:W-:Y:S07]  /*6aa0*/  LEPC R20, `(.L_x_101) ;  /* 0x000000001014794e */ /* 0x000fee0000000000 */
[----:B-1-3--:R-:W-:Y:S05]  /*6ab0*/  CALL.ABS.NOINC R2 ;  /* 0x0000000002007343 */ /* 0x00afea0003c00000 */
.L_x_101:
[----:B------:R-:W-:Y:S05]  /*6ac0*/  WARPSYNC.ALL ;  /* 0x0000000000007948 */ /* 0x000fea0003800000 */
[----:B------:R-:W-:Y:S01]  /*6ad0*/  R2UR UR4, R34 ;  /* 0x00000000220472ca */ /* 0x000fe200000e0000 */
[--C-:B------:R-:W-:Y:S01]  /*6ae0*/  HADD2.F32 R20, -RZ, R40.reuse.H0_H0 ;  /* 0x20000028ff147230 */ /* 0x100fe20000004100 */
[----:B------:R-:W-:Y:S01]  /*6af0*/  ISETP.NE.AND P1, PT, R73, RZ, PT ;  /* 0x000000ff4900720c */ /* 0x000fe20003f25270 */
[----:B------:R-:W-:Y:S01]  /*6b00*/  HADD2.F32 R21, -RZ, R40.H1_H1 ;  /* 0x30000028ff157230 */ /* 0x000fe20000004100 */
[----:B------:R-:W-:Y:S01]  /*6b10*/  ISETP.NE.AND P6, PT, R80, RZ, PT ;  /* 0x000000ff5000720c */ /* 0x000fe20003fc5270 */
[--C-:B------:R-:W-:Y:S01]  /*6b20*/  HADD2.F32 R36, -RZ, R41.reuse.H0_H0 ;  /* 0x20000029ff247230 */ /* 0x100fe20000004100 */
[----:B------:R-:W-:Y:S01]  /*6b30*/  BSSY.RECONVERGENT B0, `(.L_x_102) ;  /* 0x000004c000007945 */ /* 0x000fe20003800200 */
[----:B------:R-:W-:Y:S01]  /*6b40*/  HADD2.F32 R38, -RZ, R41.H1_H1 ;  /* 0x30000029ff267230 */ /* 0x000fe20000004100 */
[----:B------:R-:W-:Y:S01]  /*6b50*/  ISETP.NE.U32.OR P0, PT, R79, 0x1, !P6 ;  /* 0x000000014f00780c */ /* 0x000fe20007705470 */
[----:B------:R-:W-:Y:S04]  /*6b60*/  HADD2.F32 R37, -RZ, R49.H0_H0 ;  /* 0x20000031ff257230 */ /* 0x000fe80000004100 */
[----:B------:R-:W1:Y:S02]  /*6b70*/  LDTM.16dp256bit.x4 R4, tmem[UR4] ;  /* 0x00000004000479ee */ /* 0x000e640008120000 */
[C---:B-12---:R-:W-:Y:S01]  /*6b80*/  FMUL R0, R33.reuse, R4 ;  /* 0x0000000421007220 */ /* 0x046fe20000400000 */
[C---:B------:R-:W-:Y:S01]  /*6b90*/  FMUL R2, R33.reuse, R5 ;  /* 0x0000000521027220 */ /* 0x040fe20000400000 */
[C---:B------:R-:W-:Y:S01]  /*6ba0*/  FMUL R3, R33.reuse, R6 ;  /* 0x0000000621037220 */ /* 0x040fe20000400000 */
[----:B------:R-:W-:Y:S01]  /*6bb0*/  FMUL R7, R33, R7 ;  /* 0x0000000721077220 */ /* 0x000fe20000400000 */
[C---:B------:R-:W-:Y:S01]  /*6bc0*/  FFMA R0, R35.reuse, R20, R0 ;  /* 0x0000001423007223 */ /* 0x040fe20000000000 */
[C---:B------:R-:W-:Y:S01]  /*6bd0*/  FFMA R2, R35.reuse, R21, R2 ;  /* 0x0000001523027223 */ /* 0x040fe20000000002 */
[C---:B------:R-:W-:Y:S01]  /*6be0*/  FFMA R3, R35.reuse, R36, R3 ;  /* 0x0000002423037223 */ /* 0x040fe20000000003 */
[--C-:B------:R-:W-:Y:S02]  /*6bf0*/  HADD2.F32 R20, -RZ, R42.reuse.H0_H0 ;  /* 0x2000002aff147230 */ /* 0x100fe40000004100 */
[----:B------:R-:W-:Y:S01]  /*6c00*/  FFMA R7, R35, R38, R7 ;  /* 0x0000002623077223 */ /* 0x000fe20000000007 */
[C---:B------:R-:W-:Y:S01]  /*6c10*/  FMUL R4, R33.reuse, R8 ;  /* 0x0000000821047220 */ /* 0x040fe20000400000 */
[----:B------:R-:W-:Y:S01]  /*6c20*/  HADD2.F32 R36, -RZ, R42.H1_H1 ;  /* 0x3000002aff247230 */ /* 0x000fe20000004100 */
[----:B------:R-:W-:Y:S01]  /*6c30*/  F2FP.F16.F32.PACK_AB R44, R2, R0 ;  /* 0x00000000022c723e */ /* 0x000fe200000000ff */
[----:B------:R-:W-:Y:S01]  /*6c40*/  FMUL R5, R33, R9 ;  /* 0x0000000921057220 */ /* 0x000fe20000400000 */
[--C-:B------:R-:W-:Y:S01]  /*6c50*/  HADD2.F32 R21, -RZ, R43.reuse.H0_H0 ;  /* 0x2000002bff157230 */ /* 0x100fe20000004100 */
[----:B------:R-:W-:Y:S01]  /*6c60*/  F2FP.F16.F32.PACK_AB R45, R7, R3 ;  /* 0x00000003072d723e */ /* 0x000fe200000000ff */
[C---:B------:R-:W-:Y:S01]  /*6c70*/  FFMA R4, R35.reuse, R20, R4 ;  /* 0x0000001423047223 */ /* 0x040fe20000000004 */
[----:B------:R-:W-:Y:S01]  /*6c80*/  FFMA R5, R35, R36, R5 ;  /* 0x0000002423057223 */ /* 0x000fe20000000005 */
[C---:B------:R-:W-:Y:S01]  /*6c90*/  FMUL R6, R33.reuse, R10 ;  /* 0x0000000a21067220 */ /* 0x040fe20000400000 */
[----:B------:R-:W-:Y:S02]  /*6ca0*/  HADD2.F32 R20, -RZ, R43.H1_H1 ;  /* 0x3000002bff147230 */ /* 0x000fe40000004100 */
[C---:B------:R-:W-:Y:S01]  /*6cb0*/  FMUL R11, R33.reuse, R11 ;  /* 0x0000000b210b7220 */ /* 0x040fe20000400000 */
[----:B------:R-:W-:Y:S01]  /*6cc0*/  FMUL R8, R33, R12 ;  /* 0x0000000c21087220 */ /* 0x000fe20000400000 */
[----:B------:R-:W-:Y:S01]  /*6cd0*/  FFMA R6, R35, R21, R6 ;  /* 0x0000001523067223 */ /* 0x000fe20000000006 */
[--C-:B------:R-:W-:Y:S02]  /*6ce0*/  HADD2.F32 R21, -RZ, R48.reuse.H0_H0 ;  /* 0x20000030ff157230 */ /* 0x100fe40000004100 */
[C---:B------:R-:W-:Y:S01]  /*6cf0*/  FMUL R9, R33.reuse, R13 ;  /* 0x0000000d21097220 */ /* 0x040fe20000400000 */
[----:B------:R-:W-:Y:S02]  /*6d00*/  HADD2.F32 R36, -RZ, R48.H1_H1 ;  /* 0x30000030ff247230 */ /* 0x000fe40000004100 */
[----:B------:R-:W-:Y:S01]  /*6d10*/  FMUL R10, R33, R14 ;  /* 0x0000000e210a7220 */ /* 0x000fe20000400000 */
[C---:B------:R-:W-:Y:S01]  /*6d20*/  FFMA R11, R35.reuse, R20, R11 ;  /* 0x00000014230b7223 */ /* 0x040fe2000000000b */
[C---:B------:R-:W-:Y:S01]  /*6d30*/  FFMA R8, R35.reuse, R21, R8 ;  /* 0x0000001523087223 */ /* 0x040fe20000000008 */
[----:B------:R-:W-:Y:S02]  /*6d40*/  HADD2.F32 R20, -RZ, R49.H1_H1 ;  /* 0x30000031ff147230 */ /* 0x000fe40000004100 */
[----:B------:R-:W-:Y:S01]  /*6d50*/  FFMA R9, R35, R36, R9 ;  /* 0x0000002423097223 */ /* 0x000fe20000000009 */
[----:B------:R-:W-:Y:S01]  /*6d60*/  FMUL R15, R33, R15 ;  /* 0x0000000f210f7220 */ /* 0x000fe20000400000 */
[--C-:B------:R-:W-:Y:S02]  /*6d70*/  HADD2.F32 R21, -RZ, R50.reuse.H0_H0 ;  /* 0x20000032ff157230 */ /* 0x100fe40000004100 */
[----:B------:R-:W-:Y:S01]  /*6d80*/  FFMA R10, R35, R37, R10 ;  /* 0x00000025230a7223 */ /* 0x000fe2000000000a */
[C---:B------:R-:W-:Y:S01]  /*6d90*/  FMUL R12, R33.reuse, R16 ;  /* 0x00000010210c7220 */ /* 0x040fe20000400000 */
[----:B------:R-:W-:Y:S02]  /*6da0*/  HADD2.F32 R36, -RZ, R50.H1_H1 ;  /* 0x30000032ff247230 */ /* 0x000fe40000004100 */
[C---:B------:R-:W-:Y:S01]  /*6db0*/  FMUL R13, R33.reuse, R17 ;  /* 0x00000011210d7220 */ /* 0x040fe20000400000 */
[--C-:B------:R-:W-:Y:S02]  /*6dc0*/  HADD2.F32 R37, -RZ, R51.reuse.H0_H0 ;  /* 0x20000033ff257230 */ /* 0x100fe40000004100 */
[----:B------:R-:W-:Y:S01]  /*6dd0*/  FMUL R14, R33, R18 ;  /* 0x00000012210e7220 */ /* 0x000fe20000400000 */
[----:B------:R-:W-:Y:S02]  /*6de0*/  HADD2.F32 R38, -RZ, R51.H1_H1 ;  /* 0x30000033ff267230 */ /* 0x000fe40000004100 */
[----:B------:R-:W-:Y:S01]  /*6df0*/  FFMA R15, R35, R20, R15 ;  /* 0x00000014230f7223 */ /* 0x000fe2000000000f */
[----:B------:R-:W-:Y:S01]  /*6e00*/  FMUL R19, R33, R19 ;  /* 0x0000001321137220 */ /* 0x000fe20000400000 */
[C---:B------:R-:W-:Y:S01]  /*6e10*/  FFMA R12, R35.reuse, R21, R12 ;  /* 0x00000015230c7223 */ /* 0x040fe2000000000c */
[C---:B------:R-:W-:Y:S01]  /*6e20*/  FFMA R13, R35.reuse, R36, R13 ;  /* 0x00000024230d7223 */ /* 0x040fe2000000000d */
[C---:B------:R-:W-:Y:S01]  /*6e30*/  FFMA R14, R35.reuse, R37, R14 ;  /* 0x00000025230e7223 */ /* 0x040fe2000000000e */
[----:B------:R-:W-:Y:S01]  /*6e40*/  FFMA R19, R35, R38, R19 ;  /* 0x0000002623137223 */ /* 0x000fe20000000013 */
[----:B------:R-:W-:Y:S02]  /*6e50*/  F2FP.F16.F32.PACK_AB R46, R5, R4 ;  /* 0x00000004052e723e */ /* 0x000fe400000000ff */
[----:B------:R-:W-:Y:S02]  /*6e60*/  F2FP.F16.F32.PACK_AB R47, R11, R6 ;  /* 0x000000060b2f723e */ /* 0x000fe400000000ff */
[----:B------:R-:W-:Y:S02]  /*6e70*/  F2FP.F16.F32.PACK_AB R88, R9, R8 ;  /* 0x000000080958723e */ /* 0x000fe400000000ff */
[----:B------:R-:W-:Y:S01]  /*6e80*/  F2FP.F16.F32.PACK_AB R89, R15, R10 ;  /* 0x0000000a0f59723e */ /* 0x000fe200000000ff */
[----:B------:R1:W-:Y:S01]  /*6e90*/  STSM.16.M88.4 [R82+0x200], R44 ;  /* 0x0002002c52007844 */ /* 0x0003e20000000200 */
[----:B------:R-:W-:Y:S02]  /*6ea0*/  F2FP.F16.F32.PACK_AB R90, R13, R12 ;  /* 0x0000000c0d5a723e */ /* 0x000fe400000000ff */
[----:B------:R-:W-:Y:S05]  /*6eb0*/  F2FP.F16.F32.PACK_AB R91, R19, R14 ;  /* 0x0000000e135b723e */ /* 0x000fea00000000ff */
[----:B------:R1:W-:Y:S01]  /*6ec0*/  STSM.16.M88.4 [R81+0x200], R88 ;  /* 0x0002005851007844 */ /* 0x0003e20000000200 */
[----:B------:R-:W-:Y:S01]  /*6ed0*/  @!PT LDS RZ, [RZ] ;  /* 0x00000000fffff984 */ /* 0x000fe20000000800 */
[----:B------:R-:W-:Y:S01]  /*6ee0*/  @!PT LDS RZ, [RZ] ;  /* 0x00000000fffff984 */ /* 0x000fe20000000800 */
[----:B------:R-:W-:Y:S01]  /*6ef0*/  @!PT LDS RZ, [RZ] ;  /* 0x00000000fffff984 */ /* 0x000fe20000000800 */
[----:B------:R-:W-:Y:S01]  /*6f00*/  @!PT LDS RZ, [RZ] ;  /* 0x00000000fffff984 */ /* 0x000fe20000000800 */
[----:B------:R2:W-:Y:S07]  /*6f10*/  MEMBAR.ALL.CTA ;  /* 0x0000000000007992 */ /* 0x0005ee0000008000 */
[----:B--2---:R-:W2:Y:S02]  /*6f20*/  FENCE.VIEW.ASYNC.S ;  /* 0x00000000000073c6 */ /* 0x004ea40000000000 */
[----:B--2---:R-:W-:Y:S06]  /*6f30*/  BAR.SYNC.DEFER_BLOCKING 0x1, 0x80 ;  /* 0x0042000000007b1d */ /* 0x004fec0000010000 */
[----:B------:R-:W-:Y:S05]  /*6f40*/  @P1 BRA `(.L_x_103) ;  /* 0x0000000000281947 */ /* 0x000fea0003800000 */
[----:B------:R-:W-:Y:S02]  /*6f50*/  UIADD3 UR6, UPT, UPT, UR50, 0x200, URZ ;  /* 0x0000020032067890 */ /* 0x000fe4000fffe0ff */
[----:B------:R-:W-:Y:S01]  /*6f60*/  UIADD3 UR4, UP0, UPT, UR56, 0x680, URZ ;  /* 0x0000068038047890 */ /* 0x000fe2000ff1e0ff */
[----:B------:R-:W-:Y:S03]  /*6f70*/  UMOV UR41, UR51 ;  /* 0x0000003300297c82 */ /* 0x000fe60008000000 */
[----:B------:R-:W-:Y:S01]  /*6f80*/  MOV R75, UR6 ;  /* 0x00000006004b7c02 */ /* 0x000fe20008000f00 */
[----:B------:R-:W-:Y:S03]  /*6f90*/  UIADD3.X UR5, UPT, UPT, URZ, UR57, URZ, UP0, !UPT ;  /* 0x00000039ff057290 */ /* 0x000fe600087fe4ff */
[----:B------:R-:W-:Y:S11]  /*6fa0*/  R2UR UR40, R75 ;  /* 0x000000004b2872ca */ /* 0x000ff600000e0000 */
[----:B------:R-:W-:Y:S02]  /*6fb0*/  @!UPT UIADD3 URZ, UPT, UPT, URZ, URZ, URZ ;  /* 0x000000fffffff290 */ /* 0x000fe4000fffe0ff */
[----:B------:R2:W-:Y:S01]  /*6fc0*/  UTMASTG.4D [UR40], [UR4] ;  /* 0x00000028040073b5 */ /* 0x0005e20008018000 */
[----:B------:R0:W-:Y:S01]  /*6fd0*/  UTMACMDFLUSH ;  /* 0x00000000000079b7 */ /* 0x0001e20000000000 */
[----:B--2---:R-:W-:Y:S04]  /*6fe0*/  DEPBAR.LE SB0, 0x1 ;  /* 0x000080400000791a */ /* 0x004fe80000000000 */
.L_x_103:
[----:B------:R-:W-:Y:S05]  /*6ff0*/  BSYNC.RECONVERGENT B0 ;  /* 0x0000000000007941 */ /* 0x000fea0003800200 */
.L_x_102:
[----:B------:R-:W-:Y:S01]  /*7000*/  BAR.SYNC.DEFER_BLOCKING 0x1, 0x80 ;  /* 0x0042000000007b1d */ /* 0x000fe20000010000 */
[----:B------:R-:W-:Y:S01]  /*7010*/  LEA R4, R39, UR50, 0x3 ;  /* 0x0000003227047c11 */ /* 0x000fe2000f8e18ff */
[----:B------:R-:W-:Y:S01]  /*7020*/  UISETP.NE.AND UP0, UPT, UR53, URZ, UPT ;  /* 0x000000ff3500728c */ /* 0x000fe2000bf05270 */
[----:B------:R-:W-:Y:S08]  /*7030*/  @P0 SHF.L.U32 R3, R71, 0x1f, RZ ;  /* 0x0000001f47030819 */ /* 0x000ff000000006ff */
[----:B------:R-:W-:Y:S05]  /*7040*/  BRA.U !UP0, `(.L_x_104) ;  /* 0x0000000108287547 */ /* 0x000fea000b800000 */
[----:B------:R-:W2:Y:S01]  /*7050*/  S2R R0, SR_CgaCtaId ;  /* 0x0000000000007919 */ /* 0x000ea20000008800 */
[----:B------:R-:W-:Y:S01]  /*7060*/  ISETP.NE.U32.OR P1, PT, R79, 0x1, !P6 ;  /* 0x000000014f00780c */ /* 0x000fe20007725470 */
[----:B------:R-:W-:Y:S01]  /*7070*/  IMAD.U32 R2, RZ, RZ, UR54 ;  /* 0x00000036ff027e24 */ /* 0x000fe2000f8e00ff */
[----:B------:R-:W-:Y:S04]  /*7080*/  UIADD3 UR54, UPT, UPT, UR54, 0x1, URZ ;  /* 0x0000000136367890 */ /* 0x000fe8000fffe0ff */
[----:B------:R-:W-:Y:S04]  /*7090*/  UISETP.NE.AND UP0, UPT, UR54, 0x4, UPT ;  /* 0x000000043600788c */ /* 0x000fe8000bf05270 */
[----:B------:R-:W-:Y:S03]  /*70a0*/  USEL UR54, UR54, URZ, UP0 ;  /* 0x000000ff36367287 */ /* 0x000fe60008000000 */
[----:B------:R-:W-:Y:S05]  /*70b0*/  @P1 LEA R2, R2, UR50, 0x3 ;  /* 0x0000003202021c11 */ /* 0x000fea000f8e18ff */
[----:B------:R-:W-:Y:S05]  /*70c0*/  @P1 VIADD R5, R2, 0xa0 ;  /* 0x000000a002051836 */ /* 0x000fea0000000000 */
[----:B--2---:R-:W-:Y:S04]  /*70d0*/  @P1 PRMT R0, R0, 0x654, R5 ;  /* 0x0000065400001816 */ /* 0x004fe80000000005 */
[----:B------:R2:W-:Y:S03]  /*70e0*/  @P1 SYNCS.ARRIVE.TRANS64.RED.A1T0 RZ, [R0+URZ], RZ ;  /* 0x000000ff00ff19a7 */ /* 0x0005e600081004ff */
.L_x_104:
[----:B------:R-:W4:Y:S01]  /*70f0*/  @P0 SYNCS.PHASECHK.TRANS64.TRYWAIT P1, [R4+URZ+0x80], R3 ;  /* 0x00008003040005a7 */ /* 0x000f2200080211ff */
[----:B------:R-:W-:Y:S01]  /*7100*/  BSSY B1, `(.L_x_105) ;  /* 0x0000012000017945 */ /* 0x000fe20003800000 */
[----:B----4-:R-:W-:Y:S03]  /*7110*/  @P0 SEL R85, RZ, 0x1, !P1 ;  /* 0x00000001ff550807 */ /* 0x010fe60004800000 */
[----:B------:R-:W-:Y:S05]  /*7120*/  @!P0 BRA `(.L_x_106) ;  /* 0x00000000003c8947 */ /* 0x000fea0003800000 */
[----:B------:R-:W-:Y:S01]  /*7130*/  ISETP.NE.U32.AND P0, PT, R86, 0x1, PT ;  /* 0x000000015600780c */ /* 0x000fe20003f05070 */
[----:B------:R-:W-:Y:S01]  /*7140*/  BSSY B0, `(.L_x_107) ;  /* 0x0000008000007945 */ /* 0x000fe20003800000 */
[----:B------:R-:W-:Y:S11]  /*7150*/  ISETP.NE.AND P1, PT, R85, RZ, PT ;  /* 0x000000ff5500720c */ /* 0x000ff60003f25270 */
[----:B------:R-:W-:Y:S04]  /*7160*/  @P0 IMAD R2, R39, 0x1000, R84 ;  /* 0x0000100027020824 */ /* 0x000fe800078e0254 */
[----:B--2---:R-:W-:Y:S01]  /*7170*/  @P0 VIADD R0, R2, UR50 ;  /* 0x0000003202000c36 */ /* 0x004fe20008000000 */
[----:B------:R-:W-:Y:S06]  /*7180*/  @P1 BRA `(.L_x_108) ;  /* 0x00000000000c1947 */ /* 0x000fec0003800000 */
[----:B------:R-:W-:Y:S04]  /*7190*/  SHF.L.U32 R3, R71, 0x1f, RZ ;  /* 0x0000001f47037819 */ /* 0x000fe800000006ff */
[----:B------:R-:W2:Y:S02]  /*71a0*/  SYNCS.PHASECHK.TRANS64.TRYWAIT P1, [R4+URZ+0x80], R3 ;  /* 0x00008003040075a7 */ /* 0x000ea400080211ff */
[----:B--2---:R-:W-:Y:S05]  /*71b0*/  @!P1 BRA `(.L_x_109) ;  /* 0x0000002400689947 */ /* 0x004fea0003800000 */
.L_x_108:
[----:B------:R-:W-:Y:S05]  /*71c0*/  BSYNC B0 ;  /* 0x0000000000007941 */ /* 0x000fea0003800000 */
.L_x_107:
[----:B------:R-:W-:Y:S01]  /*71d0*/  @P0 IADD3 R0, PT, PT, R77, R0, RZ ;  /* 0x000000004d000210 */ /* 0x000fe20007ffe0ff */
[----:B------:R-:W-:Y:S05]  /*71e0*/  @P0 WARPSYNC.ALL ;  /* 0x0000000000000948 */ /* 0x000fea0003800000 */
[----:B------:R4:W1:Y:S01]  /*71f0*/  @P0 LDSM.16.M88.4 R40, [R2+UR50+0x200] ;  /* 0x000200320228083b */ /* 0x0008620008000200 */
[----:B------:R-:W-:Y:S03]  /*7200*/  IADD3 R39, PT, PT, R39, 0x1, RZ ;  /* 0x0000000127277810 */ /* 0x000fe60007ffe0ff */
[----:B------:R4:W1:Y:S04]  /*7210*/  @P0 LDSM.16.M88.4 R48, [R0+0x200] ;  /* 0x000200000030083b */ /* 0x0008680000000200 */
.L_x_106:
[----:B------:R-:W-:Y:S05]  /*7220*/  BSYNC B1 ;  /* 0x0000000000017941 */ /* 0x000fea0003800000 */
.L_x_105:
[----:B--2---:R-:W-:Y:S05]  /*7230*/  VIADD R3, R34, 0x20 ;  /* 0x0000002022037836 */ /* 0x004fea0000000000 */
[----:B------:R-:W-:Y:S04]  /*7240*/  SHF.R.U32.HI R3, RZ, 0x15, R3 ;  /* 0x00000015ff037819 */ /* 0x000fe80000011603 */
[----:B------:R-:W-:Y:S11]  /*7250*/  LOP3.LUT P0, RZ, R3, 0x3, R74, 0x48, !PT ;  /* 0x0000000303ff7812 */ /* 0x000ff6000780484a */
[----:B------:R-:W-:Y:S02]  /*7260*/  @!UPT UIADD3 URZ, UPT, UPT, URZ, URZ, URZ ;  /* 0x000000fffffff290 */ /* 0x000fe4000fffe0ff */
[----:B------:R-:W-:Y:S05]  /*7270*/  @!P0 BRA `(.L_x_110) ;  /* 0x0000000000408947 */ /* 0x000fea0003800000 */
[----:B------:R-:W2:Y:S01]  /*7280*/  LDCU.64 UR8, c[0x4][0x70] ;  /* 0x01000e00ff0877ac */ /* 0x000ea20008000a00 */
[----:B------:R-:W-:Y:S01]  /*7290*/  MOV R3, 0x0 ;  /* 0x0000000000037802 */ /* 0x000fe20000000f00 */
[----:B------:R-:W-:Y:S02]  /*72a0*/  HFMA2 R12, -RZ, RZ, 0, 5.9604644775390625e-08 ;  /* 0x00000001ff0c7431 */ /* 0x000fe400000001ff */
[----:B------:R-:W-:Y:S02]  /*72b0*/  IMAD.MOV.U32 R8, RZ, RZ, 0x192 ;  /* 0x00000192ff087424 */ /* 0x000fe400078e00ff */
[----:B------:R-:W-:Y:S01]  /*72c0*/  IMAD.MOV.U32 R13, RZ, RZ, RZ ;  /* 0x000000ffff0d7224 */ /* 0x000fe200078e00ff */
[----:B------:R-:W5:Y:S01]  /*72d0*/  LDCU.64 UR6, c[0x4][0x78] ;  /* 0x01000f00ff0677ac */ /* 0x000f620008000a00 */
[----:B----4-:R-:W4:Y:S01]  /*72e0*/  LDC.64 R2, c[0x4][R3] ;  /* 0x0100000003027b82 */ /* 0x010f220000000a00 */
[----:B------:R-:W3:Y:S01]  /*72f0*/  LDCU.64 UR4, c[0x4][0x10] ;  /* 0x01000200ff0477ac */ /* 0x000ee20008000a00 */
[----:B--2---:R-:W-:Y:S01]  /*7300*/  MOV R5, UR9 ;  /* 0x0000000900057c02 */ /* 0x004fe20008000f00 */
[----:B------:R-:W-:Y:S01]  /*7310*/  IMAD.U32 R4, RZ, RZ, UR8 ;  /* 0x00000008ff047e24 */ /* 0x000fe2000f8e00ff */
[----:B-----5:R-:W-:Y:S01]  /*7320*/  MOV R7, UR7 ;  /* 0x0000000700077c02 */ /* 0x020fe20008000f00 */
[----:B------:R-:W-:Y:S01]  /*7330*/  IMAD.U32 R6, RZ, RZ, UR6 ;  /* 0x00000006ff067e24 */ /* 0x000fe2000f8e00ff */
[----:B---3--:R-:W-:Y:S01]  /*7340*/  MOV R11, UR5 ;  /* 0x00000005000b7c02 */ /* 0x008fe20008000f00 */
[----:B------:R-:W-:Y:S02]  /*7350*/  IMAD.U32 R10, RZ, RZ, UR4 ;  /* 0x00000004ff0a7e24 */ /* 0x000fe4000f8e00ff */
[----:B------:R-:W-:Y:S07]  /*7360*/  LEPC R20, `(.L_x_110) ;  /* 0x000000001014794e */ /* 0x000fee0000000000 */
[----:B-1--4-:R-:W-:Y:S05]  /*7370*/  CALL.ABS.NOINC R2 ;  /* 0x0000000002007343 */ /* 0x012fea0003c00000 */
.L_x_110:
[----:B------:R-:W-:Y:S01]  /*7380*/  ISETP.NE.AND P6, PT, R80, RZ, PT ;  /* 0x000000ff5000720c */ /* 0x000fe20003fc5270 */
[----:B------:R-:W-:Y:S05]  /*7390*/  WARPSYNC.ALL ;  /* 0x0000000000007948 */ /* 0x000fea0003800000 */
[----:B------:R-:W-:Y:S01]  /*73a0*/  R2UR UR4, R34 ;  /* 0x00000000220472ca */ /* 0x000fe200000e0000 */
[--C-:B-1----:R-:W-:Y:S01]  /*73b0*/  HADD2.F32 R20, -RZ, R40.reuse.H0_H0 ;  /* 0x20000028ff147230 */ /* 0x102fe20000004100 */
[----:B------:R-:W1:Y:S01]  /*73c0*/  S2R R92, SR_CgaCtaId ;  /* 0x00000000005c7919 */ /* 0x000e620000008800 */
[----:B------:R-:W-:Y:S01]  /*73d0*/  HADD2.F32 R21, -RZ, R40.H1_H1 ;  /* 0x30000028ff157230 */ /* 0x000fe20000004100 */
[----:B------:R-:W-:Y:S01]  /*73e0*/  ISETP.NE.U32.OR P0, PT, R79, 0x1, !P6 ;  /* 0x000000014f00780c */ /* 0x000fe20007705470 */
[----:B------:R-:W-:Y:S01]  /*73f0*/  HADD2.F32 R36, -RZ, R41.H1_H1 ;  /* 0x30000029ff247230 */ /* 0x000fe20000004100 */
[----:B------:R-:W-:Y:S01]  /*7400*/  ISETP.NE.AND P1, PT, R73, RZ, PT ;  /* 0x000000ff4900720c */ /* 0x000fe20003f25270 */
[----:B------:R-:W-:Y:S01]  /*7410*/  HADD2.F32 R38, -RZ, R43.H1_H1 ;  /* 0x3000002bff267230 */ /* 0x000fe20000004100 */
[----:B------:R-:W-:Y:S01]  /*7420*/  MOV R87, UR54 ;  /* 0x0000003600577c02 */ /* 0x000fe20008000f00 */
[----:B------:R-:W-:Y:S01]  /*7430*/  HADD2.F32 R37, -RZ, R51.H0_H0 ;  /* 0x20000033ff257230 */ /* 0x000fe20000004100 */
[----:B------:R-:W-:Y:S01]  /*7440*/  BSSY.RECONVERGENT B0, `(.L_x_111) ;  /* 0x000004b000007945 */ /* 0x000fe20003800200 */
[----:B------:R-:W-:Y:S02]  /*7450*/  LEA R93, R39, UR50, 0x3 ;  /* 0x00000032275d7c11 */ /* 0x000fe4000f8e18ff */
[----:B------:R-:W4:Y:S04]  /*7460*/  LDTM.16dp256bit.x4 R4, tmem[UR4+0x20] ;  /* 0x00002004000479ee */ /* 0x000f280008120000 */
[----:B------:R-:W-:Y:S04]  /*7470*/  @P0 LEA R87, R87, UR50, 0x3 ;  /* 0x0000003257570c11 */ /* 0x000fe8000f8e18ff */
[----:B------:R-:W-:Y:S01]  /*7480*/  @P0 IADD3 R87, PT, PT, R87, 0xa0, RZ ;  /* 0x000000a057570810 */ /* 0x000fe20007ffe0ff */
[C---:B----4-:R-:W-:Y:S01]  /*7490*/  FMUL R0, R33.reuse, R4 ;  /* 0x0000000421007220 */ /* 0x050fe20000400000 */
[C---:B------:R-:W-:Y:S01]  /*74a0*/  FMUL R2, R33.reuse, R5 ;  /* 0x0000000521027220 */ /* 0x040fe20000400000 */
[C---:B------:R-:W-:Y:S01]  /*74b0*/  FMUL R3, R33.reuse, R6 ;  /* 0x0000000621037220 */ /* 0x040fe20000400000 */
[----:B------:R-:W-:Y:S01]  /*74c0*/  FMUL R7, R33, R7 ;  /* 0x0000000721077220 */ /* 0x000fe20000400000 */
[C---:B------:R-:W-:Y:S01]  /*74d0*/  FFMA R0, R35.reuse, R20, R0 ;  /* 0x0000001423007223 */ /* 0x040fe20000000000 */
[----:B------:R-:W-:Y:S02]  /*74e0*/  HADD2.F32 R20, -RZ, R41.H0_H0 ;  /* 0x20000029ff147230 */ /* 0x000fe40000004100 */
[----:B------:R-:W-:Y:S01]  /*74f0*/  FFMA R2, R35, R21, R2 ;  /* 0x0000001523027223 */ /* 0x000fe20000000002 */
[C---:B------:R-:W-:Y:S01]  /*7500*/  FMUL R4, R33.reuse, R8 ;  /* 0x0000000821047220 */ /* 0x040fe20000400000 */
[----:B------:R-:W-:Y:S01]  /*7510*/  FMUL R5, R33, R9 ;  /* 0x0000000921057220 */ /* 0x000fe20000400000 */
[----:B------:R-:W-:Y:S02]  /*7520*/  HADD2.F32 R21, -RZ, R43.H0_H0 ;  /* 0x2000002bff157230 */ /* 0x000fe40000004100 */
[C---:B------:R-:W-:Y:S01]  /*7530*/  FFMA R3, R35.reuse, R20, R3 ;  /* 0x0000001423037223 */ /* 0x040fe20000000003 */
[----:B------:R-:W-:Y:S01]  /*7540*/  F2FP.F16.F32.PACK_AB R44, R2, R0 ;  /* 0x00000000022c723e */ /* 0x000fe200000000ff */
[----:B------:R-:W-:Y:S01]  /*7550*/  FFMA R7, R35, R36, R7 ;  /* 0x0000002423077223 */ /* 0x000fe20000000007 */
[--C-:B------:R-:W-:Y:S02]  /*7560*/  HADD2.F32 R20, -RZ, R42.reuse.H0_H0 ;  /* 0x2000002aff147230 */ /* 0x100fe40000004100 */
[C---:B------:R-:W-:Y:S01]  /*7570*/  FMUL R6, R33.reuse, R10 ;  /* 0x0000000a21067220 */ /* 0x040fe20000400000 */
[----:B------:R-:W-:Y:S02]  /*7580*/  HADD2.F32 R36, -RZ, R42.H1_H1 ;  /* 0x3000002aff247230 */ /* 0x000fe40000004100 */
[----:B------:R-:W-:Y:S01]  /*7590*/  FMUL R11, R33, R11 ;  /* 0x0000000b210b7220 */ /* 0x000fe20000400000 */
[----:B------:R-:W-:Y:S01]  /*75a0*/  F2FP.F16.F32.PACK_AB R45, R7, R3 ;  /* 0x00000003072d723e */ /* 0x000fe200000000ff */
[C---:B------:R-:W-:Y:S01]  /*75b0*/  FFMA R4, R35.reuse, R20, R4 ;  /* 0x0000001423047223 */ /* 0x040fe20000000004 */
[--C-:B------:R-:W-:Y:S02]  /*75c0*/  HADD2.F32 R20, -RZ, R48.reuse.H0_H0 ;  /* 0x20000030ff147230 */ /* 0x100fe40000004100 */
[C---:B------:R-:W-:Y:S01]  /*75d0*/  FFMA R5, R35.reuse, R36, R5 ;  /* 0x0000002423057223 */ /* 0x040fe20000000005 */
[----:B------:R-:W-:Y:S01]  /*75e0*/  FFMA R6, R35, R21, R6 ;  /* 0x0000001523067223 */ /* 0x000fe20000000006 */
[C---:B------:R-:W-:Y:S01]  /*75f0*/  FMUL R8, R33.reuse, R12 ;  /* 0x0000000c21087220 */ /* 0x040fe20000400000 */
[----:B------:R-:W-:Y:S02]  /*7600*/  HADD2.F32 R36, -RZ, R48.H1_H1 ;  /* 0x30000030ff247230 */ /* 0x000fe40000004100 */
[C---:B------:R-:W-:Y:S01]  /*7610*/  FMUL R9, R33.reuse, R13 ;  /* 0x0000000d21097220 */ /* 0x040fe20000400000 */
[--C-:B------:R-:W-:Y:S02]  /*7620*/  HADD2.F32 R21, -RZ, R49.reuse.H0_H0 ;  /* 0x20000031ff157230 */ /* 0x100fe40000004100 */
[----:B------:R-:W-:Y:S01]  /*7630*/  FMUL R10, R33, R14 ;  /* 0x0000000e210a7220 */ /* 0x000fe20000400000 */
[C---:B------:R-:W-:Y:S01]  /*7640*/  FFMA R11, R35.reuse, R38, R11 ;  /* 0x00000026230b7223 */ /* 0x040fe2000000000b */
[C---:B------:R-:W-:Y:S01]  /*7650*/  FFMA R8, R35.reuse, R20, R8 ;  /* 0x0000001423087223 */ /* 0x040fe20000000008 */
[C---:B------:R-:W-:Y:S01]  /*7660*/  FFMA R9, R35.reuse, R36, R9 ;  /* 0x0000002423097223 */ /* 0x040fe20000000009 */
[----:B------:R-:W-:Y:S01]  /*7670*/  FFMA R10, R35, R21, R10 ;  /* 0x00000015230a7223 */ /* 0x000fe2000000000a */
[----:B------:R-:W-:Y:S02]  /*7680*/  HADD2.F32 R20, -RZ, R49.H1_H1 ;  /* 0x30000031ff147230 */ /* 0x000fe40000004100 */
[C---:B------:R-:W-:Y:S01]  /*7690*/  FMUL R15, R33.reuse, R15 ;  /* 0x0000000f210f7220 */ /* 0x040fe20000400000 */
[--C-:B------:R-:W-:Y:S02]  /*76a0*/  HADD2.F32 R21, -RZ, R50.reuse.H0_H0 ;  /* 0x20000032ff157230 */ /* 0x100fe40000004100 */
[C---:B------:R-:W-:Y:S01]  /*76b0*/  FMUL R12, R33.reuse, R16 ;  /* 0x00000010210c7220 */ /* 0x040fe20000400000 */
[----:B------:R-:W-:Y:S02]  /*76c0*/  HADD2.F32 R36, -RZ, R50.H1_H1 ;  /* 0x30000032ff247230 */ /* 0x000fe40000004100 */
[C---:B------:R-:W-:Y:S01]  /*76d0*/  FMUL R13, R33.reuse, R17 ;  /* 0x00000011210d7220 */ /* 0x040fe20000400000 */
        /* <DEDUP_REMOVED lines=14> */
[----:B------:R-:W-:Y:S02]  /*77c0*/  F2FP.F16.F32.PACK_AB R91, R19, R14 ;  /* 0x0000000e135b723e */ /* 0x000fe400000000ff */
[----:B------:R-:W-:Y:S02]  /*77d0*/  @P0 SHF.L.U32 R16, R71, 0x1f, RZ ;  /* 0x0000001f47100819 */ /* 0x000fe400000006ff */
[----:B-1----:R-:W-:Y:S01]  /*77e0*/  @P0 PRMT R87, R92, 0x654, R87 ;  /* 0x000006545c570816 */ /* 0x002fe20000000057 */
[----:B------:R2:W-:Y:S01]  /*77f0*/  STSM.16.M88.4 [R81+0x1200], R88 ;  /* 0x0012005851007844 */ /* 0x0005e20000000200 */
[----:B------:R-:W-:Y:S01]  /*7800*/  @!PT LDS RZ, [RZ] ;  /* 0x00000000fffff984 */ /* 0x000fe20000000800 */
[----:B------:R-:W-:Y:S01]  /*7810*/  @!PT LDS RZ, [RZ] ;  /* 0x00000000fffff984 */ /* 0x000fe20000000800 */
[----:B------:R-:W-:Y:S01]  /*7820*/  @!PT LDS RZ, [RZ] ;  /* 0x00000000fffff984 */ /* 0x000fe20000000800 */
[----:B------:R-:W-:Y:S01]  /*7830*/  @!PT LDS RZ, [RZ] ;  /* 0x00000000fffff984 */ /* 0x000fe20000000800 */
[----:B------:R1:W-:Y:S07]  /*7840*/  MEMBAR.ALL.CTA ;  /* 0x0000000000007992 */ /* 0x0003ee0000008000 */
[----:B-1----:R-:W1:Y:S02]  /*7850*/  FENCE.VIEW.ASYNC.S ;  /* 0x00000000000073c6 */ /* 0x002e640000000000 */
[----:B-1----:R-:W-:Y:S06]  /*7860*/  BAR.SYNC.DEFER_BLOCKING 0x1, 0x80 ;  /* 0x0042000000007b1d */ /* 0x002fec0000010000 */
[----:B------:R-:W-:Y:S05]  /*7870*/  @P1 BRA `(.L_x_112) ;  /* 0x00000000001c1947 */ /* 0x000fea0003800000 */
[----:B------:R-:W-:Y:S02]  /*7880*/  UIADD3 UR4, UP0, UPT, UR56, 0x680, URZ ;  /* 0x0000068038047890 */ /* 0x000fe4000ff1e0ff */
[----:B------:R-:W-:Y:S02]  /*7890*/  UIADD3 UR40, UPT, UPT, UR50, 0x1200, URZ ;  /* 0x0000120032287890 */ /* 0x000fe4000fffe0ff */
[----:B------:R-:W-:Y:S02]  /*78a0*/  UIADD3 UR41, UPT, UPT, UR51, 0x20, URZ ;  /* 0x0000002033297890 */ /* 0x000fe4000fffe0ff */
[----:B------:R-:W-:Y:S09]  /*78b0*/  UIADD3.X UR5, UPT, UPT, URZ, UR57, URZ, UP0, !UPT ;  /* 0x00000039ff057290 */ /* 0x000ff200087fe4ff */
[----:B------:R1:W-:Y:S01]  /*78c0*/  UTMASTG.4D [UR40], [UR4] ;  /* 0x00000028040073b5 */ /* 0x0003e20008018000 */
[----:B------:R0:W-:Y:S01]  /*78d0*/  UTMACMDFLUSH ;  /* 0x00000000000079b7 */ /* 0x0001e20000000000 */
[----:B-1----:R-:W-:Y:S04]  /*78e0*/  DEPBAR.LE SB0, 0x1 ;  /* 0x000080400000791a */ /* 0x002fe80000000000 */
.L_x_112:
[----:B------:R-:W-:Y:S05]  /*78f0*/  BSYNC.RECONVERGENT B0 ;  /* 0x0000000000007941 */ /* 0x000fea0003800200 */
.L_x_111:
[----:B------:R-:W-:Y:S01]  /*7900*/  BAR.SYNC.DEFER_BLOCKING 0x1, 0x80 ;  /* 0x0042000000007b1d */ /* 0x000fe20000010000 */
[----:B------:R-:W-:Y:S04]  /*7910*/  UIADD3 UR45, UPT, UPT, UR54, 0x1, URZ ;  /* 0x00000001362d7890 */ /* 0x000fe8000fffe0ff */
[----:B------:R-:W-:Y:S04]  /*7920*/  UISETP.NE.AND UP0, UPT, UR45, 0x4, UPT ;  /* 0x000000042d00788c */ /* 0x000fe8000bf05270 */
[----:B------:R-:W-:Y:S01]  /*7930*/  USEL UR45, UR45, URZ, UP0 ;  /* 0x000000ff2d2d7287 */ /* 0x000fe20008000000 */
[----:B------:R1:W-:Y:S01]  /*7940*/  @P0 SYNCS.ARRIVE.TRANS64.RED.A1T0 RZ, [R87+URZ], RZ ;  /* 0x000000ff57ff09a7 */ /* 0x0003e200081004ff */
[----:B------:R-:W-:Y:S01]  /*7950*/  BSSY B1, `(.L_x_113) ;  /* 0x0000013000017945 */ /* 0x000fe20003800000 */
[----:B------:R-:W4:Y:S02]  /*7960*/  @P0 SYNCS.PHASECHK.TRANS64.TRYWAIT P1, [R93+URZ+0x80], R16 ;  /* 0x000080105d0005a7 */ /* 0x000f2400080211ff */
[----:B----4-:R-:W-:Y:S01]  /*7970*/  @P0 SEL R85, RZ, 0x1, !P1 ;  /* 0x00000001ff550807 */ /* 0x010fe20004800000 */
[----:B-1----:R-:W-:Y:S06]  /*7980*/  @!P0 BRA `(.L_x_114) ;  /* 0x00000000003c8947 */ /* 0x002fec0003800000 */
[----:B------:R-:W-:Y:S01]  /*7990*/  ISETP.NE.U32.AND P0, PT, R86, 0x1, PT ;  /* 0x000000015600780c */ /* 0x000fe20003f05070 */
[----:B------:R-:W-:Y:S01]  /*79a0*/  BSSY B0, `(.L_x_115) ;  /* 0x0000008000007945 */ /* 0x000fe20003800000 */
[----:B------:R-:W-:Y:S11]  /*79b0*/  ISETP.NE.AND P1, PT, R85, RZ, PT ;  /* 0x000000ff5500720c */ /* 0x000ff60003f25270 */
[----:B------:R-:W-:Y:S04]  /*79c0*/  @P0 IMAD R2, R39, 0x1000, R84 ;  /* 0x0000100027020824 */ /* 0x000fe800078e0254 */
[----:B------:R-:W-:Y:S01]  /*79d0*/  @P0 VIADD R0, R2, UR50 ;  /* 0x0000003202000c36 */ /* 0x000fe20008000000 */
[----:B------:R-:W-:Y:S06]  /*79e0*/  @P1 BRA `(.L_x_116) ;  /* 0x00000000000c1947 */ /* 0x000fec0003800000 */
[----:B------:R-:W-:Y:S04]  /*79f0*/  SHF.L.U32 R4, R71, 0x1f, RZ ;  /* 0x0000001f47047819 */ /* 0x000fe800000006ff */
[----:B------:R-:W1:Y:S02]  /*7a00*/  SYNCS.PHASECHK.TRANS64.TRYWAIT P1, [R93+URZ+0x80], R4 ;  /* 0x000080045d0075a7 */ /* 0x000e6400080211ff */
[----:B-1----:R-:W-:Y:S05]  /*7a10*/  @!P1 BRA `(.L_x_117) ;  /* 0x0000001c00649947 */ /* 0x002fea0003800000 */
.L_x_116:
[----:B------:R-:W-:Y:S05]  /*7a20*/  BSYNC B0 ;  /* 0x0000000000007941 */ /* 0x000fea0003800000 */
.L_x_115:
[----:B------:R-:W-:Y:S01]  /*7a30*/  @P0 IADD3 R0, PT, PT, R77, R0, RZ ;  /* 0x000000004d000210 */ /* 0x000fe20007ffe0ff */
[----:B------:R-:W-:Y:S05]  /*7a40*/  @P0 WARPSYNC.ALL ;  /* 0x0000000000000948 */ /* 0x000fea0003800000 */
[----:B------:R4:W1:Y:S01]  /*7a50*/  @P0 LDSM.16.M88.4 R40, [R2+UR50+0x200] ;  /* 0x000200320228083b */ /* 0x0008620008000200 */
[----:B------:R-:W-:Y:S03]  /*7a60*/  IADD3 R39, PT, PT, R39, 0x1, RZ ;  /* 0x0000000127277810 */ /* 0x000fe60007ffe0ff */
[----:B------:R4:W1:Y:S04]  /*7a70*/  @P0 LDSM.16.M88.4 R48, [R0+0x200] ;  /* 0x000200000030083b */ /* 0x0008680000000200 */
.L_x_114:
[----:B------:R-:W-:Y:S05]  /*7a80*/  BSYNC B1 ;  /* 0x0000000000017941 */ /* 0x000fea0003800000 */
.L_x_113:
[----:B------:R-:W-:Y:S05]  /*7a90*/  VIADD R3, R34, 0x40 ;  /* 0x0000004022037836 */ /* 0x000fea0000000000 */
[----:B------:R-:W-:Y:S04]  /*7aa0*/  SHF.R.U32.HI R3, RZ, 0x15, R3 ;  /* 0x00000015ff037819 */ /* 0x000fe80000011603 */
[----:B------:R-:W-:Y:S11]  /*7ab0*/  LOP3.LUT P0, RZ, R3, 0x3, R74, 0x48, !PT ;  /* 0x0000000303ff7812 */ /* 0x000ff6000780484a */
[----:B------:R-:W-:Y:S02]  /*7ac0*/  @!UPT UIADD3 URZ, UPT, UPT, URZ, URZ, URZ ;  /* 0x000000fffffff290 */ /* 0x000fe4000fffe0ff */
[----:B------:R-:W-:Y:S05]  /*7ad0*/  @!P0 BRA `(.L_x_118) ;  /* 0x0000000000408947 */ /* 0x000fea0003800000 */
[----:B------:R-:W5:Y:S01]  /*7ae0*/  LDCU.64 UR8, c[0x4][0x70] ;  /* 0x01000e00ff0877ac */ /* 0x000f620008000a00 */
[----:B------:R-:W-:Y:S01]  /*7af0*/  MOV R3, 0x0 ;  /* 0x0000000000037802 */ /* 0x000fe20000000f00 */
[----:B------:R-:W-:Y:S02]  /*7b00*/  HFMA2 R12, -RZ, RZ, 0, 5.9604644775390625e-08 ;  /* 0x00000001ff0c7431 */ /* 0x000fe400000001ff */
[----:B------:R-:W-:Y:S02]  /*7b10*/  IMAD.MOV.U32 R8, RZ, RZ, 0x192 ;  /* 0x00000192ff087424 */ /* 0x000fe400078e00ff */
[----:B------:R-:W-:Y:S01]  /*7b20*/  IMAD.MOV.U32 R13, RZ, RZ, RZ ;  /* 0x000000ffff0d7224 */ /* 0x000fe200078e00ff */
[----:B------:R-:W2:Y:S01]  /*7b30*/  LDCU.64 UR6, c[0x4][0x78] ;  /* 0x01000f00ff0677ac */ /* 0x000ea20008000a00 */
[----:B----4-:R-:W4:Y:S01]  /*7b40*/  LDC.64 R2, c[0x4][R3] ;  /* 0x0100000003027b82 */ /* 0x010f220000000a00 */
[----:B------:R-:W3:Y:S01]  /*7b50*/  LDCU.64 UR4, c[0x4][0x10] ;  /* 0x01000200ff0477ac */ /* 0x000ee20008000a00 */
[----:B-----5:R-:W-:Y:S01]  /*7b60*/  MOV R5, UR9 ;  /* 0x0000000900057c02 */ /* 0x020fe20008000f00 */
[----:B-1----:R-:W-:Y:S01]  /*7b70*/  IMAD.U32 R4, RZ, RZ, UR8 ;  /* 0x00000008ff047e24 */ /* 0x002fe2000f8e00ff */
[----:B--2---:R-:W-:Y:S01]  /*7b80*/  MOV R7, UR7 ;  /* 0x0000000700077c02 */ /* 0x004fe20008000f00 */
[----:B------:R-:W-:Y:S01]  /*7b90*/  IMAD.U32 R6, RZ, RZ, UR6 ;  /* 0x00000006ff067e24 */ /* 0x000fe2000f8e00ff */
[----:B---3--:R-:W-:Y:S01]  /*7ba0*/  MOV R11, UR5 ;  /* 0x00000005000b7c02 */ /* 0x008fe20008000f00 */
[----:B------:R-:W-:Y:S02]  /*7bb0*/  IMAD.U32 R10, RZ, RZ, UR4 ;  /* 0x00000004ff0a7e24 */ /* 0x000fe4000f8e00ff */
[----:B------:R-:W-:Y:S07]  /*7bc0*/  LEPC R20, `(.L_x_118) ;  /* 0x000000001014794e */ /* 0x000fee0000000000 */
[----:B----4-:R-:W-:Y:S05]  /*7bd0*/  CALL.ABS.NOINC R2 ;  /* 0x0000000002007343 */ /* 0x010fea0003c00000 */
.L_x_118:
[----:B------:R-:W-:Y:S01]  /*7be0*/  ISETP.NE.AND P6, PT, R80, RZ, PT ;  /* 0x000000ff5000720c */ /* 0x000fe20003fc5270 */
[----:B------:R-:W-:Y:S05]  /*7bf0*/  WARPSYNC.ALL ;  /* 0x0000000000007948 */ /* 0x000fea0003800000 */
[----:B------:R-:W-:Y:S01]  /*7c00*/  R2UR UR4, R34 ;  /* 0x00000000220472ca */ /* 0x000fe200000e0000 */
[--C-:B-1----:R-:W-:Y:S01]  /*7c10*/  HADD2.F32 R20, -RZ, R40.reuse.H0_H0 ;  /* 0x20000028ff147230 */ /* 0x102fe20000004100 */
[----:B------:R-:W-:Y:S01]  /*7c20*/  ISETP.NE.U32.OR P0, PT, R79, 0x1, !P6 ;  /* 0x000000014f00780c */ /* 0x000fe20007705470 */
[----:B------:R-:W-:Y:S01]  /*7c30*/  HADD2.F32 R21, -RZ, R40.H1_H1 ;  /* 0x30000028ff157230 */ /* 0x000fe20000004100 */
[----:B------:R-:W-:Y:S01]  /*7c40*/  ISETP.NE.AND P1, PT, R73, RZ, PT ;  /* 0x000000ff4900720c */ /* 0x000fe20003f25270 */
[----:B------:R-:W-:Y:S01]  /*7c50*/  HADD2.F32 R36, -RZ, R41.H1_H1 ;  /* 0x30000029ff247230 */ /* 0x000fe20000004100 */
[----:B------:R-:W-:Y:S01]  /*7c60*/  MOV R87, UR45 ;  /* 0x0000002d00577c02 */ /* 0x000fe20008000f00 */
[----:B------:R-:W-:Y:S01]  /*7c70*/  HADD2.F32 R37, -RZ, R43.H0_H0 ;  /* 0x2000002bff257230 */ /* 0x000fe20000004100 */
[----:B------:R-:W-:Y:S01]  /*7c80*/  BSSY.RECONVERGENT B0, `(.L_x_119) ;  /* 0x000004c000007945 */ /* 0x000fe20003800200 */
[----:B------:R-:W-:Y:S04]  /*7c90*/  HADD2.F32 R38, -RZ, R51.H1_H1 ;  /* 0x30000033ff267230 */ /* 0x000fe80000004100 */
[----:B------:R-:W4:Y:S02]  /*7ca0*/  LDTM.16dp256bit.x4 R4, tmem[UR4+0x40] ;  /* 0x00004004000479ee */ /* 0x000f240008120000 */
[----:B------:R-:W-:Y:S02]  /*7cb0*/  @P0 LEA R87, R87, UR50, 0x3 ;  /* 0x0000003257570c11 */ /* 0x000fe4000f8e18ff */
[----:B------:R-:W-:Y:S02]  /*7cc0*/  @P0 SHF.L.U32 R93, R71, 0x1f, RZ ;  /* 0x0000001f475d0819 */ /* 0x000fe400000006ff */
[----:B------:R-:W-:Y:S04]  /*7cd0*/  @P0 IADD3 R87, PT, PT, R87, 0xa0, RZ ;  /* 0x000000a057570810 */ /* 0x000fe80007ffe0ff */
[----:B------:R-:W-:Y:S01]  /*7ce0*/  @P0 PRMT R87, R92, 0x654, R87 ;  /* 0x000006545c570816 */ /* 0x000fe20000000057 */
[C---:B----4-:R-:W-:Y:S01]  /*7cf0*/  FMUL R0, R33.reuse, R4 ;  /* 0x0000000421007220 */ /* 0x050fe20000400000 */
[C---:B------:R-:W-:Y:S01]  /*7d00*/  FMUL R2, R33.reuse, R5 ;  /* 0x0000000521027220 */ /* 0x040fe20000400000 */
[C---:B------:R-:W-:Y:S01]  /*7d10*/  FMUL R3, R33.reuse, R6 ;  /* 0x0000000621037220 */ /* 0x040fe20000400000 */
[----:B------:R-:W-:Y:S01]  /*7d20*/  FMUL R7, R33, R7 ;  /* 0x0000000721077220 */ /* 0x000fe20000400000 */
[C---:B------:R-:W-:Y:S01]  /*7d30*/  FFMA R0, R35.reuse, R20, R0 ;  /* 0x0000001423007223 */ /* 0x040fe20000000000 */
[----:B------:R-:W-:Y:S02]  /*7d40*/  HADD2.F32 R20, -RZ, R41.H0_H0 ;  /* 0x20000029ff147230 */ /* 0x000fe40000004100 */
[----:B------:R-:W-:Y:S01]  /*7d50*/  FFMA R2, R35, R21, R2 ;  /* 0x0000001523027223 */ /* 0x000fe20000000002 */
[--C-:B------:R-:W-:Y:S02]  /*7d60*/  HADD2.F32 R21, -RZ, R42.reuse.H0_H0 ;  /* 0x2000002aff157230 */ /* 0x100fe40000004100 */
[C---:B------:R-:W-:Y:S01]  /*7d70*/  FMUL R4, R33.reuse, R8 ;  /* 0x0000000821047220 */ /* 0x040fe20000400000 */
[----:B------:R-:W-:Y:S01]  /*7d80*/  FMUL R5, R33, R9 ;  /* 0x0000000921057220 */ /* 0x000fe20000400000 */
[C---:B------:R-:W-:Y:S01]  /*7d90*/  FFMA R3, R35.reuse, R20, R3 ;  /* 0x0000001423037223 */ /* 0x040fe20000000003 */
[----:B------:R-:W-:Y:S01]  /*7da0*/  HADD2.F32 R20, -RZ, R42.H1_H1 ;  /* 0x3000002aff147230 */ /* 0x000fe20000004100 */
[----:B--2---:R-:W-:Y:S01]  /*7db0*/  F2FP.F16.F32.PACK_AB R44, R2, R0 ;  /* 0x00000000022c723e */ /* 0x004fe200000000ff */
[C---:B------:R-:W-:Y:S01]  /*7dc0*/  FFMA R7, R35.reuse, R36, R7 ;  /* 0x0000002423077223 */ /* 0x040fe20000000007 */
[----:B------:R-:W-:Y:S01]  /*7dd0*/  FFMA R4, R35, R21, R4 ;  /* 0x0000001523047223 */ /* 0x000fe20000000004 */
[----:B------:R-:W-:Y:S01]  /*7de0*/  FMUL R6, R33, R10 ;  /* 0x0000000a21067220 */ /* 0x000fe20000400000 */
[----:B------:R-:W-:Y:S02]  /*7df0*/  HADD2.F32 R36, -RZ, R43.H1_H1 ;  /* 0x3000002bff247230 */ /* 0x000fe40000004100 */
[----:B------:R-:W-:Y:S01]  /*7e00*/  FFMA R5, R35, R20, R5 ;  /* 0x0000001423057223 */ /* 0x000fe20000000005 */
[----:B------:R-:W-:Y:S01]  /*7e10*/  FMUL R11, R33, R11 ;  /* 0x0000000b210b7220 */ /* 0x000fe20000400000 */
[----:B------:R-:W-:Y:S01]  /*7e20*/  FFMA R6, R35, R37, R6 ;  /* 0x0000002523067223 */ /* 0x000fe20000000006 */
[--C-:B------:R-:W-:Y:S02]  /*7e30*/  HADD2.F32 R20, -RZ, R48.reuse.H0_H0 ;  /* 0x20000030ff147230 */ /* 0x100fe40000004100 */
[----:B------:R-:W-:Y:S01]  /*7e40*/  FMUL R8, R33, R12 ;  /* 0x0000000c21087220 */ /* 0x000fe20000400000 */
[----:B------:R-:W-:Y:S01]  /*7e50*/  FFMA R11, R35, R36, R11 ;  /* 0x00000024230b7223 */ /* 0x000fe2000000000b */
[----:B------:R-:W-:Y:S02]  /*7e60*/  HADD2.F32 R36, -RZ, R48.H1_H1 ;  /* 0x30000030ff247230 */ /* 0x000fe40000004100 */
[C---:B------:R-:W-:Y:S01]  /*7e70*/  FMUL R9, R33.reuse, R13 ;  /* 0x0000000d21097220 */ /* 0x040fe20000400000 */
[--C-:B------:R-:W-:Y:S02]  /*7e80*/  HADD2.F32 R21, -RZ, R49.reuse.H0_H0 ;  /* 0x20000031ff157230 */ /* 0x100fe40000004100 */
[----:B------:R-:W-:Y:S01]  /*7e90*/  FMUL R10, R33, R14 ;  /* 0x0000000e210a7220 */ /* 0x000fe20000400000 */
[C---:B------:R-:W-:Y:S01]  /*7ea0*/  FFMA R8, R35.reuse, R20, R8 ;  /* 0x0000001423087223 */ /* 0x040fe20000000008 */
[C---:B------:R-:W-:Y:S01]  /*7eb0*/  FFMA R9, R35.reuse, R36, R9 ;  /* 0x0000002423097223 */ /* 0x040fe20000000009 */
[----:B------:R-:W-:Y:S02]  /*7ec0*/  HADD2.F32 R20, -RZ, R49.H1_H1 ;  /* 0x30000031ff147230 */ /* 0x000fe40000004100 */
[----:B------:R-:W-:Y:S01]  /*7ed0*/  FFMA R10, R35, R21, R10 ;  /* 0x00000015230a7223 */ /* 0x000fe2000000000a */
[C---:B------:R-:W-:Y:S01]  /*7ee0*/  FMUL R15, R33.reuse, R15 ;  /* 0x0000000f210f7220 */ /* 0x040fe20000400000 */
[--C-:B------:R-:W-:Y:S02]  /*7ef0*/  HADD2.F32 R21, -RZ, R50.reuse.H0_H0 ;  /* 0x20000032ff157230 */ /* 0x100fe40000004100 */
[C---:B------:R-:W-:Y:S01]  /*7f00*/  FMUL R12, R33.reuse, R16 ;  /* 0x00000010210c7220 */ /* 0x040fe20000400000 */
[----:B------:R-:W-:Y:S02]  /*7f10*/  HADD2.F32 R36, -RZ, R50.H1_H1 ;  /* 0x30000032ff247230 */ /* 0x000fe40000004100 */
[C---:B------:R-:W-:Y:S01]  /*7f20*/  FMUL R13, R33.reuse, R17 ;  /* 0x00000011210d7220 */ /* 0x040fe20000400000 */
[----:B------:R-:W-:Y:S02]  /*7f30*/  HADD2.F32 R37, -RZ, R51.H0_H0 ;  /* 0x20000033ff257230 */ /* 0x000fe40000004100 */
[----:B------:R-:W-:Y:S01]  /*7f40*/  FMUL R14, R33, R18 ;  /* 0x00000012210e7220 */ /* 0x000fe20000400000 */
        /* <DEDUP_REMOVED lines=9> */
[----:B------:R-:W-:Y:S02]  /*7fe0*/  F2FP.F16.F32.PACK_AB R88, R9, R8 ;  /* 0x000000080958723e */ /* 0x000fe400000000ff */
[----:B------:R-:W-:Y:S01]  /*7ff0*/  F2FP.F16.F32.PACK_AB R89, R15, R10 ;  /* 0x0000000a0f59723e */ /* 0x000fe200000000ff */
[----:B------:R1:W-:Y:S01]  /*8000*/  STSM.16.M88.4 [R82+0x2200], R44 ;  /* 0x0022002c52007844 */ /* 0x0003e20000000200 */
[----:B------:R-:W-:Y:S02]  /*8010*/  F2FP.F16.F32.PACK_AB R90, R13, R12 ;  /* 0x0000000c0d5a723e */ /* 0x000fe400000000ff */
[----:B------:R-:W-:Y:S02]  /*8020*/  F2FP.F16.F32.PACK_AB R91, R19, R14 ;  /* 0x0000000e135b723e */ /* 0x000fe400000000ff */
[----:B------:R-:W-:Y:S03]  /*8030*/  LEA R16, R39, UR50, 0x3 ;  /* 0x0000003227107c11 */ /* 0x000fe6000f8e18ff */
        /* <DEDUP_REMOVED lines=9> */
[----:B------:R-:W-:Y:S02]  /*80d0*/  UIADD3 UR4, UP0, UPT, UR56, 0x680, URZ ;  /* 0x0000068038047890 */ /* 0x000fe4000ff1e0ff */
[----:B------:R-:W-:Y:S02]  /*80e0*/  UIADD3 UR40, UPT, UPT, UR50, 0x2200, URZ ;  /* 0x0000220032287890 */ /* 0x000fe4000fffe0ff */
[----:B------:R-:W-:Y:S02]  /*80f0*/  UIADD3 UR41, UPT, UPT, UR51, 0x40, URZ ;  /* 0x0000004033297890 */ /* 0x000fe4000fffe0ff */
[----:B------:R-:W-:Y:S09]  /*8100*/  UIADD3.X UR5, UPT, UPT, URZ, UR57, URZ, UP0, !UPT ;  /* 0x00000039ff057290 */ /* 0x000ff200087fe4ff */
[----:B------:R2:W-:Y:S01]  /*8110*/  UTMASTG.4D [UR40], [UR4] ;  /* 0x00000028040073b5 */ /* 0x0005e20008018000 */
[----:B------:R0:W-:Y:S01]  /*8120*/  UTMACMDFLUSH ;  /* 0x00000000000079b7 */ /* 0x0001e20000000000 */
[----:B--2---:R-:W-:Y:S04]  /*8130*/  DEPBAR.LE SB0, 0x1 ;  /* 0x000080400000791a */ /* 0x004fe80000000000 */
.L_x_120:
[----:B------:R-:W-:Y:S05]  /*8140*/  BSYNC.RECONVERGENT B0 ;  /* 0x0000000000007941 */ /* 0x000fea0003800200 */
.L_x_119:
        /* <DEDUP_REMOVED lines=8> */
[----:B--2---:R-:W-:Y:S06]  /*81d0*/  @!P0 BRA `(.L_x_122) ;  /* 0x0000000000388947 */ /* 0x004fec0003800000 */
[----:B------:R-:W-:Y:S01]  /*81e0*/  ISETP.NE.U32.AND P0, PT, R86, 0x1, PT ;  /* 0x000000015600780c */ /* 0x000fe20003f05070 */
[----:B------:R-:W-:Y:S01]  /*81f0*/  BSSY B0, `(.L_x_123) ;  /* 0x0000008000007945 */ /* 0x000fe20003800000 */
[----:B------:R-:W-:Y:S11]  /*8200*/  ISETP.NE.AND P1, PT, R85, RZ, PT ;  /* 0x000000ff5500720c */ /* 0x000ff60003f25270 */
[----:B------:R-:W-:Y:S04]  /*8210*/  @P0 IMAD R39, R39, 0x1000, R84 ;  /* 0x0000100027270824 */ /* 0x000fe800078e0254 */
[----:B------:R-:W-:Y:S01]  /*8220*/  @P0 VIADD R0, R39, UR50 ;  /* 0x0000003227000c36 */ /* 0x000fe20008000000 */
[----:B------:R-:W-:Y:S06]  /*8230*/  @P1 BRA `(.L_x_124) ;  /* 0x00000000000c1947 */ /* 0x000fec0003800000 */
[----:B------:R-:W-:Y:S04]  /*8240*/  SHF.L.U32 R3, R71, 0x1f, RZ ;  /* 0x0000001f47037819 */ /* 0x000fe800000006ff */
[----:B------:R-:W2:Y:S02]  /*8250*/  SYNCS.PHASECHK.TRANS64.TRYWAIT P1, [R16+URZ+0x80], R3 ;  /* 0x00008003100075a7 */ /* 0x000ea400080211ff */
[----:B--2---:R-:W-:Y:S05]  /*8260*/  @!P1 BRA `(.L_x_125) ;  /* 0x0000001400649947 */ /* 0x004fea0003800000 */
.L_x_124:
[----:B------:R-:W-:Y:S05]  /*8270*/  BSYNC B0 ;  /* 0x0000000000007941 */ /* 0x000fea0003800000 */
.L_x_123:
[----:B------:R-:W-:Y:S01]  /*8280*/  @P0 IADD3 R0, PT, PT, R77, R0, RZ ;  /* 0x000000004d000210 */ /* 0x000fe20007ffe0ff */
[----:B------:R-:W-:Y:S05]  /*8290*/  @P0 WARPSYNC.ALL ;  /* 0x0000000000000948 */ /* 0x000fea0003800000 */
[----:B------:R4:W1:Y:S04]  /*82a0*/  @P0 LDSM.16.M88.4 R40, [R39+UR50+0x200] ;  /* 0x000200322728083b */ /* 0x0008680008000200 */
[----:B------:R4:W1:Y:S02]  /*82b0*/  @P0 LDSM.16.M88.4 R48, [R0+0x200] ;  /* 0x000200000030083b */ /* 0x0008640000000200 */
.L_x_122:
[----:B------:R-:W-:Y:S05]  /*82c0*/  BSYNC B1 ;  /* 0x0000000000017941 */ /* 0x000fea0003800000 */
.L_x_121:
        /* <DEDUP_REMOVED lines=11> */
[----:B------:R-:W1:Y:S01]  /*8380*/  LDC.64 R2, c[0x4][R3] ;  /* 0x0100000003027b82 */ /* 0x000e620000000a00 */
        /* <DEDUP_REMOVED lines=9> */
.L_x_126:
[----:B------:R-:W-:Y:S01]  /*8420*/  ISETP.NE.AND P0, PT, R73, RZ, PT ;  /* 0x000000ff4900720c */ /* 0x000fe20003f05270 */
[----:B------:R-:W-:Y:S05]  /*8430*/  WARPSYNC.ALL ;  /* 0x0000000000007948 */ /* 0x000fea0003800000 */
[----:B------:R-:W-:Y:S01]  /*8440*/  R2UR UR4, R34 ;  /* 0x00000000220472ca */ /* 0x000fe200000e0000 */
[--C-:B-1----:R-:W-:Y:S01]  /*8450*/  HADD2.F32 R20, -RZ, R40.reuse.H0_H0 ;  /* 0x20000028ff147230 */ /* 0x102fe20000004100 */
[----:B------:R-:W-:Y:S01]  /*8460*/  R2UR UR5, R83 ;  /* 0x00000000530572ca */ /* 0x000fe200000e0000 */
[----:B------:R-:W-:Y:S01]  /*8470*/  HADD2.F32 R21, -RZ, R40.H1_H1 ;  /* 0x30000028ff157230 */ /* 0x000fe20000004100 */
[----:B------:R-:W-:Y:S01]  /*8480*/  BSSY.RECONVERGENT B0, `(.L_x_127) ;  /* 0x000004d000007945 */ /* 0x000fe20003800200 */
[--C-:B------:R-:W-:Y:S02]  /*8490*/  HADD2.F32 R36, -RZ, R41.reuse.H0_H0 ;  /* 0x20000029ff247230 */ /* 0x100fe40000004100 */
[----:B------:R-:W-:Y:S02]  /*84a0*/  HADD2.F32 R38, -RZ, R41.H1_H1 ;  /* 0x30000029ff267230 */ /* 0x000fe40000004100 */
[--C-:B------:R-:W-:Y:S02]  /*84b0*/  HADD2.F32 R37, -RZ, R42.reuse.H0_H0 ;  /* 0x2000002aff257230 */ /* 0x100fe40000004100 */
[----:B------:R-:W-:Y:S02]  /*84c0*/  HADD2.F32 R40, -RZ, R42.H1_H1 ;  /* 0x3000002aff287230 */ /* 0x000fe40000004100 */
[----:B------:R-:W1:Y:S01]  /*84d0*/  LDTM.16dp256bit.x4 R4, tmem[UR4+0x60] ;  /* 0x00006004000479ee */ /* 0x000e620008120000 */
[----:B------:R-:W-:Y:S01]  /*84e0*/  NOP ;  /* 0x0000000000007918 */ /* 0x000fe20000000000 */
[----:B------:R-:W-:Y:S01]  /*84f0*/  UIADD3 UR5, UPT, UPT, UR5, 0xf0, URZ ;  /* 0x000000f005057890 */ /* 0x000fe2000fffe0ff */
[--C-:B----4-:R-:W-:Y:S02]  /*8500*/  HADD2.F32 R39, -RZ, R43.reuse.H0_H0 ;  /* 0x2000002bff277230 */ /* 0x110fe40000004100 */
[----:B------:R-:W-:Y:S01]  /*8510*/  HADD2.F32 R42, -RZ, R43.H1_H1 ;  /* 0x3000002bff2a7230 */ /* 0x000fe20000004100 */
[----:B------:R-:W-:Y:S01]  /*8520*/  UPRMT UR5, UR48, 0x654, UR5 ;  /* 0x0000065430057896 */ /* 0x000fe20008000005 */
[--C-:B------:R-:W-:Y:S02]  /*8530*/  HADD2.F32 R41, -RZ, R48.reuse.H0_H0 ;  /* 0x20000030ff297230 */ /* 0x100fe40000004100 */
[----:B------:R-:W-:Y:S02]  /*8540*/  HADD2.F32 R44, -RZ, R48.H1_H1 ;  /* 0x30000030ff2c7230 */ /* 0x000fe40000004100 */
[--C-:B------:R-:W-:Y:S02]  /*8550*/  HADD2.F32 R43, -RZ, R49.reuse.H0_H0 ;  /* 0x20000031ff2b7230 */ /* 0x100fe40000004100 */
[----:B------:R-:W-:Y:S02]  /*8560*/  HADD2.F32 R46, -RZ, R49.H1_H1 ;  /* 0x30000031ff2e7230 */ /* 0x000fe40000004100 */
[----:B-1----:R-:W-:Y:S01]  /*8570*/  SYNCS.ARRIVE.TRANS64.RED.A1T0 RZ, [UR5], RZ ;  /* 0x000000ffffff79a7 */ /* 0x002fe20008100405 */
[--C-:B------:R-:W-:Y:S02]  /*8580*/  HADD2.F32 R45, -RZ, R50.reuse.H0_H0 ;  /* 0x20000032ff2d7230 */ /* 0x100fe40000004100 */
[----:B------:R-:W-:Y:S02]  /*8590*/  HADD2.F32 R48, -RZ, R50.H1_H1 ;  /* 0x30000032ff307230 */ /* 0x000fe40000004100 */
[--C-:B------:R-:W-:Y:S02]  /*85a0*/  HADD2.F32 R47, -RZ, R51.reuse.H0_H0 ;  /* 0x20000033ff2f7230 */ /* 0x100fe40000004100 */
[----:B------:R-:W-:Y:S02]  /*85b0*/  HADD2.F32 R50, -RZ, R51.H1_H1 ;  /* 0x30000033ff327230 */ /* 0x000fe40000004100 */
[C---:B------:R-:W-:Y:S01]  /*85c0*/  FMUL R0, R33.reuse, R4 ;  /* 0x0000000421007220 */ /* 0x040fe20000400000 */
[C---:B------:R-:W-:Y:S01]  /*85d0*/  FMUL R2, R33.reuse, R5 ;  /* 0x0000000521027220 */ /* 0x040fe20000400000 */
[C---:B------:R-:W-:Y:S01]  /*85e0*/  FMUL R3, R33.reuse, R6 ;  /* 0x0000000621037220 */ /* 0x040fe20000400000 */
[----:B------:R-:W-:Y:S01]  /*85f0*/  FMUL R7, R33, R7 ;  /* 0x0000000721077220 */ /* 0x000fe20000400000 */
[C---:B------:R-:W-:Y:S01]  /*8600*/  FFMA R0, R35.reuse, R20, R0 ;  /* 0x0000001423007223 */ /* 0x040fe20000000000 */
[C---:B------:R-:W-:Y:S01]  /*8610*/  FFMA R2, R35.reuse, R21, R2 ;  /* 0x0000001523027223 */ /* 0x040fe20000000002 */
[C---:B------:R-:W-:Y:S01]  /*8620*/  FFMA R3, R35.reuse, R36, R3 ;  /* 0x0000002423037223 */ /* 0x040fe20000000003 */
[----:B------:R-:W-:Y:S01]  /*8630*/  FFMA R7, R35, R38, R7 ;  /* 0x0000002623077223 */ /* 0x000fe20000000007 */
[C---:B------:R-:W-:Y:S01]  /*8640*/  FMUL R4, R33.reuse, R8 ;  /* 0x0000000821047220 */ /* 0x040fe20000400000 */
[C---:B------:R-:W-:Y:S01]  /*8650*/  FMUL R5, R33.reuse, R9 ;  /* 0x0000000921057220 */ /* 0x040fe20000400000 */
[----:B---3--:R-:W-:Y:S01]  /*8660*/  F2FP.F16.F32.PACK_AB R84, R2, R0 ;  /* 0x000000000254723e */ /* 0x008fe200000000ff */
[----:B------:R-:W-:Y:S01]  /*8670*/  FMUL R6, R33, R10 ;  /* 0x0000000a21067220 */ /* 0x000fe20000400000 */
[----:B------:R-:W-:Y:S01]  /*8680*/  F2FP.F16.F32.PACK_AB R85, R7, R3 ;  /* 0x000000030755723e */ /* 0x000fe200000000ff */
[C---:B------:R-:W-:Y:S01]  /*8690*/  FFMA R4, R35.reuse, R37, R4 ;  /* 0x0000002523047223 */ /* 0x040fe20000000004 */
[----:B------:R-:W-:Y:S01]  /*86a0*/  FFMA R5, R35, R40, R5 ;  /* 0x0000002823057223 */ /* 0x000fe20000000005 */
[C---:B------:R-:W-:Y:S01]  /*86b0*/  FMUL R11, R33.reuse, R11 ;  /* 0x0000000b210b7220 */ /* 0x040fe20000400000 */
[C---:B------:R-:W-:Y:S01]  /*86c0*/  FMUL R8, R33.reuse, R12 ;  /* 0x0000000c21087220 */ /* 0x040fe20000400000 */
[----:B------:R-:W-:Y:S01]  /*86d0*/  FMUL R9, R33, R13 ;  /* 0x0000000d21097220 */ /* 0x000fe20000400000 */
[----:B------:R-:W-:Y:S01]  /*86e0*/  FFMA R6, R35, R39, R6 ;  /* 0x0000002723067223 */ /* 0x000fe20000000006 */
        /* <DEDUP_REMOVED lines=38> */
.L_x_128:
[----:B------:R-:W-:Y:S05]  /*8950*/  BSYNC.RECONVERGENT B0 ;  /* 0x0000000000007941 */ /* 0x000fea0003800200 */
.L_x_127:
[----:B------:R-:W-:Y:S01]  /*8960*/  BAR.SYNC.DEFER_BLOCKING 0x1, 0x80 ;  /* 0x0042000000007b1d */ /* 0x000fe20000010000 */
[----:B------:R-:W-:Y:S01]  /*8970*/  UISETP.NE.AND UP0, UPT, UR53, -0x4, UPT ;  /* 0xfffffffc3500788c */ /* 0x000fe2000bf05270 */
[----:B------:R-:W-:Y:S08]  /*8980*/  IADD3 R0, PT, PT, R30, 0x1, RZ ;  /* 0x000000011e007810 */ /* 0x000ff00007ffe0ff */
[----:B------:R-:W-:Y:S05]  /*8990*/  BRA.U !UP0, `(.L_x_129) ;  /* 0x0000000108287547 */ /* 0x000fea000b800000 */
[----:B------:R-:W-:Y:S01]  /*89a0*/  ISETP.NE.AND P0, PT, R80, RZ, PT ;  /* 0x000000ff5000720c */ /* 0x000fe20003f05270 */
[----:B------:R-:W-:Y:S01]  /*89b0*/  IMAD.U32 R2, RZ, RZ, UR54 ;  /* 0x00000036ff027e24 */ /* 0x000fe2000f8e00ff */
[----:B------:R-:W-:Y:S02]  /*89c0*/  UIADD3 UR54, UPT, UPT, UR54, 0x1, URZ ;  /* 0x0000000136367890 */ /* 0x000fe4000fffe0ff */
[----:B------:R-:W-:Y:S02]  /*89d0*/  ISETP.NE.U32.OR P0, PT, R79, 0x1, !P0 ;  /* 0x000000014f00780c */ /* 0x000fe40004705470 */
[----:B------:R-:W-:Y:S04]  /*89e0*/  UISETP.NE.AND UP0, UPT, UR54, 0x4, UPT ;  /* 0x000000043600788c */ /* 0x000fe8000bf05270 */
[----:B------:R-:W-:Y:S07]  /*89f0*/  USEL UR54, UR54, URZ, UP0 ;  /* 0x000000ff36367287 */ /* 0x000fee0008000000 */
[----:B------:R-:W-:Y:S05]  /*8a00*/  @P0 LEA R2, R2, UR50, 0x3 ;  /* 0x0000003202020c11 */ /* 0x000fea000f8e18ff */
[----:B------:R-:W-:Y:S05]  /*8a10*/  @P0 VIADD R3, R2, 0xa0 ;  /* 0x000000a002030836 */ /* 0x000fea0000000000 */
[----:B------:R-:W-:Y:S04]  /*8a20*/  @P0 PRMT R3, R92, 0x654, R3 ;  /* 0x000006545c030816 */ /* 0x000fe80000000003 */
[----:B------:R2:W-:Y:S03]  /*8a30*/  @P0 SYNCS.ARRIVE.TRANS64.RED.A1T0 RZ, [R3+URZ], RZ ;  /* 0x000000ff03ff09a7 */ /* 0x0005e600081004ff */
.L_x_129:
[----:B------:R-:W-:Y:S01]  /*8a40*/  LOP3.LUT P0, RZ, R62, 0x1, RZ, 0xc0, !PT ;  /* 0x000000013eff7812 */ /* 0x000fe2000780c0ff */
[----:B------:R-:W-:Y:S01]  /*8a50*/  UIADD3 UR53, UPT, UPT, UR53, 0x4, URZ ;  /* 0x0000000435357890 */ /* 0x000fe2000fffe0ff */
[C---:B------:R-:W-:Y:S01]  /*8a60*/  ISETP.NE.AND P1, PT, R0.reuse, 0x2, PT ;  /* 0x000000020000780c */ /* 0x040fe20003f25270 */
[----:B------:R-:W-:Y:S01]  /*8a70*/  UMOV UR45, UR52 ;  /* 0x00000034002d7c82 */ /* 0x000fe20008000000 */
[----:B------:R-:W-:Y:S01]  /*8a80*/  LOP3.LUT R69, R69, 0x1, RZ, 0x3c, !PT ;  /* 0x0000000145457812 */ /* 0x000fe200078e3cff */
[----:B------:R-:W-:Y:S01]  /*8a90*/  IMAD.IADD R19, R29, 0x1, R58 ;  /* 0x000000011d137824 */ /* 0x000fe200078e023a */
[----:B--2---:R-:W-:Y:S01]  /*8aa0*/  SEL R3, RZ, 0x1, P1 ;  /* 0x00000001ff037807 */ /* 0x004fe20000800000 */
[----:B------:R-:W-:Y:S01]  /*8ab0*/  IMAD.IADD R21, R31, 0x1, R64 ;  /* 0x000000011f157824 */ /* 0x000fe200078e0240 */
[----:B------:R-:W-:Y:S02]  /*8ac0*/  SEL R30, R0, RZ, P1 ;  /* 0x000000ff001e7207 */ /* 0x000fe40000800000 */
[----:B------:R-:W-:Y:S03]  /*8ad0*/  LOP3.LUT R70, R70, R3, RZ, 0x3c, !PT ;  /* 0x0000000346467212 */ /* 0x000fe600078e3cff */
[----:B------:R-:W-:Y:S05]  /*8ae0*/  @P0 BRA `(.L_x_130) ;  /* 0xffffffcc00740947 */ /* 0x000fea000383ffff */
[----:B------:R-:W-:-:S09]  /*8af0*/  UISETP.NE.AND UP0, UPT, UR49, URZ, UPT ;  /* 0x000000ff3100728c */ /* 0x000fd2000bf05270 */
[----:B------:R-:W-:Y:S05]  /*8b00*/  BRA.U !UP0, `(.L_x_131) ;  /* 0x0000000108487547 */ /* 0x000fea000b800000 */
[----:B------:R-:W2:Y:S02]  /*8b10*/  LDCU.64 UR4, c[0x0][0x890] ;  /* 0x00011200ff0477ac */ /* 0x000ea40008000a00 */
[----:B--2---:R-:W-:-:S04]  /*8b20*/  UISETP.NE.U32.AND UP0, UPT, UR4, URZ, UPT ;  /* 0x000000ff0400728c */ /* 0x004fc8000bf05070 */
[----:B------:R-:W-:-:S09]  /*8b30*/  UISETP.NE.AND.EX UP0, UPT, UR5, URZ, UPT, UP0 ;  /* 0x000000ff0500728c */ /* 0x000fd2000bf05300 */
[----:B------:R-:W-:Y:S05]  /*8b40*/  BRA.U UP0, `(.L_x_132) ;  /* 0x00000001000c7547 */ /* 0x000fea000b800000 */
[----:B------:R-:W-:-:S13]  /*8b50*/  FSETP.NEU.AND P0, PT, R35, RZ, PT ;  /* 0x000000ff2300720b */ /* 0x000fda0003f0d000 */
[----:B------:R-:W-:Y:S05]  /*8b60*/  @!P0 EXIT ;  /* 0x000000000000894d */ /* 0x000fea0003800000 */
[----:B------:R-:W-:Y:S05]  /*8b70*/  BRA `(.L_x_131) ;  /* 0x00000000002c7947 */ /* 0x000fea0003800000 */
.L_x_132:
[----:B------:R-:W-:Y:S01]  /*8b80*/  ISETP.NE.AND P0, PT, R78, RZ, PT ;  /* 0x000000ff4e00720c */ /* 0x000fe20003f05270 */
[----:B------:R-:W-:-:S12]  /*8b90*/  BSSY.RECONVERGENT B0, `(.L_x_131) ;  /* 0x0000009000007945 */ /* 0x000fd80003800200 */
[----:B------:R-:W-:Y:S05]  /*8ba0*/  @P0 BRA `(.L_x_133) ;  /* 0x0000000000140947 */ /* 0x000fea0003800000 */
[----:B------:R-:W2:Y:S02]  /*8bb0*/  LDCU.64 UR4, c[0x0][0x888] ;  /* 0x00011100ff0477ac */ /* 0x000ea40008000a00 */
[----:B--2---:R-:W-:-:S04]  /*8bc0*/  ISETP.NE.U32.AND P0, PT, RZ, UR4, PT ;  /* 0x00000004ff007c0c */ /* 0x004fc8000bf05070 */
[----:B------:R-:W-:-:S13]  /*8bd0*/  ISETP.NE.AND.EX P0, PT, RZ, UR5, PT, P0 ;  /* 0x00000005ff007c0c */ /* 0x000fda000bf05300 */
[----:B------:R-:W-:Y:S05]  /*8be0*/  @!P0 EXIT ;  /* 0x000000000000894d */ /* 0x000fea0003800000 */
[----:B------:R-:W-:Y:S05]  /*8bf0*/  BRA `(.L_x_134) ;  /* 0x0000000000087947 */ /* 0x000fea0003800000 */
.L_x_133:
[----:B------:R-:W-:-:S13]  /*8c00*/  FSETP.NEU.AND P0, PT, R35, RZ, PT ;  /* 0x000000ff2300720b */ /* 0x000fda0003f0d000 */
[----:B------:R-:W-:Y:S05]  /*8c10*/  @!P0 EXIT ;  /* 0x000000000000894d */ /* 0x000fea0003800000 */
.L_x_134:
[----:B------:R-:W-:Y:S05]  /*8c20*/  BSYNC.RECONVERGENT B0 ;  /* 0x0000000000007941 */ /* 0x000fea0003800200 */
.L_x_131:
[----:B------:R-:W-:Y:S01]  /*8c30*/  ULEA UR4, UR54, UR50, 0x3 ;  /* 0x0000003236047291 */ /* 0x000fe2000f8e18ff */
[----:B------:R-:W-:-:S04]  /*8c40*/  DEPBAR.LE SB0, 0x0 ;  /* 0x000080000000791a */ /* 0x000fc80000000000 */
[----:B------:R-:W-:-:S04]  /*8c50*/  UIADD3 UR4, UPT, UPT, UR4, 0xa0, URZ ;  /* 0x000000a004047890 */ /* 0x000fc8000fffe0ff */
[----:B------:R-:W-:-:S09]  /*8c60*/  UPRMT UR4, UR48, 0x654, UR4 ;  /* 0x0000065430047896 */ /* 0x000fd20008000004 */
[----:B------:R-:W-:Y:S01]  /*8c70*/  SYNCS.ARRIVE.TRANS64.RED.A1T0 RZ, [UR4], RZ ;  /* 0x000000ffffff79a7 */ /* 0x000fe20008100404 */
[----:B------:R-:W-:Y:S05]  /*8c80*/  EXIT ;  /* 0x000000000000794d */ /* 0x000fea0003800000 */
.L_x_25:
[----:B------:R-:W-:Y:S07]  /*8c90*/  MOV R3, UR37 ;  /* 0x0000002500037c02 */ /* 0x000fee0008000f00 */
.L_x_135:
[----:B--2---:R2:W3:Y:S02]  /*8ca0*/  SYNCS.PHASECHK.TRANS64.TRYWAIT P0, [R3+URZ+0x40], R6 ;  /* 0x00004006030075a7 */ /* 0x0044e400080011ff */
[----:B---3--:R-:W-:Y:S05]  /*8cb0*/  @!P0 NANOSLEEP.SYNCS 0x989680 ;  /* 0x009896800000895d */ /* 0x008fea0003900000 */
[----:B------:R-:W3:Y:S02]  /*8cc0*/  @!P0 SYNCS.PHASECHK.TRANS64 P0, [R3+URZ+0x40], R6 ;  /* 0x00004006030085a7 */ /* 0x000ee400080010ff */
[----:B---3--:R-:W-:Y:S05]  /*8cd0*/  @!P0 BRA `(.L_x_135) ;  /* 0xfffffffc00f08947 */ /* 0x008fea000383ffff */
[----:B------:R-:W-:Y:S05]  /*8ce0*/  BRA `(.L_x_24) ;  /* 0xffffff8c00b87947 */ /* 0x000fea000383ffff */
.L_x_32:
[----:B------:R-:W-:Y:S07]  /*8cf0*/  MOV R3, UR41 ;  /* 0x0000002900037c02 */ /* 0x000fee0008000f00 */
.L_x_136:
[----:B--2---:R2:W1:Y:S02]  /*8d00*/  SYNCS.PHASECHK.TRANS64.TRYWAIT P0, [R3+URZ+0x40], R6 ;  /* 0x00004006030075a7 */ /* 0x00446400080011ff */
[----:B-1----:R-:W-:Y:S05]  /*8d10*/  @!P0 NANOSLEEP.SYNCS 0x989680 ;  /* 0x009896800000895d */ /* 0x002fea0003900000 */
[----:B------:R-:W1:Y:S02]  /*8d20*/  @!P0 SYNCS.PHASECHK.TRANS64 P0, [R3+URZ+0x40], R6 ;  /* 0x00004006030085a7 */ /* 0x000e6400080010ff */
[----:B-1----:R-:W-:Y:S05]  /*8d30*/  @!P0 BRA `(.L_x_136) ;  /* 0xfffffffc00f08947 */ /* 0x002fea000383ffff */
[----:B------:R-:W-:Y:S05]  /*8d40*/  BRA `(.L_x_31) ;  /* 0xffffff9400147947 */ /* 0x000fea000383ffff */
.L_x_37:
[----:B-1----:R-:W-:-:S07]  /*8d50*/  MOV R2, UR35 ;  /* 0x0000002300027c02 */ /* 0x002fce0008000f00 */
.L_x_137:
[----:B-1----:R1:W3:Y:S02]  /*8d60*/  SYNCS.PHASECHK.TRANS64.TRYWAIT P0, [R2+URZ+0xd0], R3 ;  /* 0x0000d003020075a7 */ /* 0x0022e400080011ff */
[----:B---3--:R-:W-:Y:S05]  /*8d70*/  @!P0 NANOSLEEP.SYNCS 0x989680 ;  /* 0x009896800000895d */ /* 0x008fea0003900000 */
[----:B------:R-:W3:Y:S02]  /*8d80*/  @!P0 SYNCS.PHASECHK.TRANS64 P0, [R2+URZ+0xd0], R3 ;  /* 0x0000d003020085a7 */ /* 0x000ee400080010ff */
[----:B---3--:R-:W-:Y:S05]  /*8d90*/  @!P0 BRA `(.L_x_137) ;  /* 0xfffffffc00f08947 */ /* 0x008fea000383ffff */
[----:B------:R-:W-:Y:S05]  /*8da0*/  BRA `(.L_x_138) ;  /* 0xffffff98001c7947 */ /* 0x000fea000383ffff */
.L_x_41:
[----:B------:R-:W-:-:S07]  /*8db0*/  MOV R0, UR4 ;  /* 0x0000000400007c02 */ /* 0x000fce0008000f00 */
.L_x_139:
[----:B-1----:R1:W2:Y:S02]  /*8dc0*/  SYNCS.PHASECHK.TRANS64.TRYWAIT P0, [R0+URZ], R3 ;  /* 0x00000003000075a7 */ /* 0x0022a400080011ff */
[----:B--2---:R-:W-:Y:S05]  /*8dd0*/  @!P0 NANOSLEEP.SYNCS 0x989680 ;  /* 0x009896800000895d */ /* 0x004fea0003900000 */
[----:B------:R-:W2:Y:S02]  /*8de0*/  @!P0 SYNCS.PHASECHK.TRANS64 P0, [R0+URZ], R3 ;  /* 0x00000003000085a7 */ /* 0x000ea400080010ff */
[----:B--2---:R-:W-:Y:S05]  /*8df0*/  @!P0 BRA `(.L_x_139) ;  /* 0xfffffffc00f08947 */ /* 0x004fea000383ffff */
[----:B------:R-:W-:Y:S05]  /*8e00*/  BRA `(.L_x_140) ;  /* 0xffffff9c006c7947 */ /* 0x000fea000383ffff */
.L_x_42:
[----:B------:R-:W-:-:S07]  /*8e10*/  MOV R0, UR4 ;  /* 0x0000000400007c02 */ /* 0x000fce0008000f00 */
.L_x_141:
[----:B-1----:R1:W2:Y:S02]  /*8e20*/  SYNCS.PHASECHK.TRANS64.TRYWAIT P0, [R0+URZ], R3 ;  /* 0x00000003000075a7 */ /* 0x0022a400080011ff */
[----:B--2---:R-:W-:Y:S05]  /*8e30*/  @!P0 NANOSLEEP.SYNCS 0x989680 ;  /* 0x009896800000895d */ /* 0x004fea0003900000 */
[----:B------:R-:W2:Y:S02]  /*8e40*/  @!P0 SYNCS.PHASECHK.TRANS64 P0, [R0+URZ], R3 ;  /* 0x00000003000085a7 */ /* 0x000ea400080010ff */
[----:B--2---:R-:W-:Y:S05]  /*8e50*/  @!P0 BRA `(.L_x_141) ;  /* 0xfffffffc00f08947 */ /* 0x004fea000383ffff */
[----:B------:R-:W-:Y:S05]  /*8e60*/  BRA `(.L_x_142) ;  /* 0xffffff9c00787947 */ /* 0x000fea000383ffff */
.L_x_43:
[----:B------:R-:W-:-:S07]  /*8e70*/  MOV R0, UR4 ;  /* 0x0000000400007c02 */ /* 0x000fce0008000f00 */
.L_x_143:
[----:B-1----:R1:W2:Y:S02]  /*8e80*/  SYNCS.PHASECHK.TRANS64.TRYWAIT P0, [R0+URZ], R3 ;  /* 0x00000003000075a7 */ /* 0x0022a400080011ff */
[----:B--2---:R-:W-:Y:S05]  /*8e90*/  @!P0 NANOSLEEP.SYNCS 0x989680 ;  /* 0x009896800000895d */ /* 0x004fea0003900000 */
[----:B------:R-:W2:Y:S02]  /*8ea0*/  @!P0 SYNCS.PHASECHK.TRANS64 P0, [R0+URZ], R3 ;  /* 0x00000003000085a7 */ /* 0x000ea400080010ff */
[----:B--2---:R-:W-:Y:S05]  /*8eb0*/  @!P0 BRA `(.L_x_143) ;  /* 0xfffffffc00f08947 */ /* 0x004fea000383ffff */
[----:B------:R-:W-:Y:S05]  /*8ec0*/  BRA `(.L_x_144) ;  /* 0xffffff9c00847947 */ /* 0x000fea000383ffff */
.L_x_44:
[----:B------:R-:W-:-:S07]  /*8ed0*/  MOV R0, UR4 ;  /* 0x0000000400007c02 */ /* 0x000fce0008000f00 */
.L_x_145:
[----:B-1----:R1:W2:Y:S02]  /*8ee0*/  SYNCS.PHASECHK.TRANS64.TRYWAIT P0, [R0+URZ], R3 ;  /* 0x00000003000075a7 */ /* 0x0022a400080011ff */
[----:B--2---:R-:W-:Y:S05]  /*8ef0*/  @!P0 NANOSLEEP.SYNCS 0x989680 ;  /* 0x009896800000895d */ /* 0x004fea0003900000 */
[----:B------:R-:W2:Y:S02]  /*8f00*/  @!P0 SYNCS.PHASECHK.TRANS64 P0, [R0+URZ], R3 ;  /* 0x00000003000085a7 */ /* 0x000ea400080010ff */
[----:B--2---:R-:W-:Y:S05]  /*8f10*/  @!P0 BRA `(.L_x_145) ;  /* 0xfffffffc00f08947 */ /* 0x004fea000383ffff */
[----:B------:R-:W-:Y:S05]  /*8f20*/  BRA `(.L_x_146) ;  /* 0xffffff9c00907947 */ /* 0x000fea000383ffff */
.L_x_45:
[----:B------:R-:W-:-:S07]  /*8f30*/  MOV R0, UR4 ;  /* 0x0000000400007c02 */ /* 0x000fce0008000f00 */
.L_x_147:
[----:B-1----:R1:W2:Y:S02]  /*8f40*/  SYNCS.PHASECHK.TRANS64.TRYWAIT P0, [R0+URZ], R3 ;  /* 0x00000003000075a7 */ /* 0x0022a400080011ff */
[----:B--2---:R-:W-:Y:S05]  /*8f50*/  @!P0 NANOSLEEP.SYNCS 0x989680 ;  /* 0x009896800000895d */ /* 0x004fea0003900000 */
[----:B------:R-:W2:Y:S02]  /*8f60*/  @!P0 SYNCS.PHASECHK.TRANS64 P0, [R0+URZ], R3 ;  /* 0x00000003000085a7 */ /* 0x000ea400080010ff */
[----:B--2---:R-:W-:Y:S05]  /*8f70*/  @!P0 BRA `(.L_x_147) ;  /* 0xfffffffc00f08947 */ /* 0x004fea000383ffff */
[----:B------:R-:W-:Y:S05]  /*8f80*/  BRA `(.L_x_148) ;  /* 0xffffff9c009c7947 */ /* 0x000fea000383ffff */
.L_x_46:
[----:B------:R-:W-:-:S07]  /*8f90*/  MOV R0, UR4 ;  /* 0x0000000400007c02 */ /* 0x000fce0008000f00 */
.L_x_149:
[----:B-1----:R1:W2:Y:S02]  /*8fa0*/  SYNCS.PHASECHK.TRANS64.TRYWAIT P0, [R0+URZ], R3 ;  /* 0x00000003000075a7 */ /* 0x0022a400080011ff */
[----:B--2---:R-:W-:Y:S05]  /*8fb0*/  @!P0 NANOSLEEP.SYNCS 0x989680 ;  /* 0x009896800000895d */ /* 0x004fea0003900000 */
[----:B------:R-:W2:Y:S02]  /*8fc0*/  @!P0 SYNCS.PHASECHK.TRANS64 P0, [R0+URZ], R3 ;  /* 0x00000003000085a7 */ /* 0x000ea400080010ff */
[----:B--2---:R-:W-:Y:S05]  /*8fd0*/  @!P0 BRA `(.L_x_149) ;  /* 0xfffffffc00f08947 */ /* 0x004fea000383ffff */
[----:B------:R-:W-:Y:S05]  /*8fe0*/  BRA `(.L_x_150) ;  /* 0xffffff9c00a87947 */ /* 0x000fea000383ffff */
.L_x_47:
[----:B------:R-:W-:-:S07]  /*8ff0*/  MOV R0, UR4 ;  /* 0x0000000400007c02 */ /* 0x000fce0008000f00 */
.L_x_151:
[----:B-1----:R1:W2:Y:S02]  /*9000*/  SYNCS.PHASECHK.TRANS64.TRYWAIT P0, [R0+URZ], R3 ;  /* 0x00000003000075a7 */ /* 0x0022a400080011ff */
[----:B--2---:R-:W-:Y:S05]  /*9010*/  @!P0 NANOSLEEP.SYNCS 0x989680 ;  /* 0x009896800000895d */ /* 0x004fea0003900000 */
[----:B------:R-:W2:Y:S02]  /*9020*/  @!P0 SYNCS.PHASECHK.TRANS64 P0, [R0+URZ], R3 ;  /* 0x00000003000085a7 */ /* 0x000ea400080010ff */
[----:B--2---:R-:W-:Y:S05]  /*9030*/  @!P0 BRA `(.L_x_151) ;  /* 0xfffffffc00f08947 */ /* 0x004fea000383ffff */
[----:B------:R-:W-:Y:S05]  /*9040*/  BRA `(.L_x_152) ;  /* 0xffffff9c00b47947 */ /* 0x000fea000383ffff */
.L_x_50:
[----:B------:R-:W-:-:S07]  /*9050*/  MOV R4, UR48 ;  /* 0x0000003000047c02 */ /* 0x000fce0008000f00 */
.L_x_153:
[----:B--2---:R2:W3:Y:S02]  /*9060*/  SYNCS.PHASECHK.TRANS64.TRYWAIT P1, [R4+URZ+0xd8], R7 ;  /* 0x0000d807040075a7 */ /* 0x0044e400080211ff */
[----:B---3--:R-:W-:Y:S05]  /*9070*/  @!P1 NANOSLEEP.SYNCS 0x989680 ;  /* 0x009896800000995d */ /* 0x008fea0003900000 */
[----:B------:R-:W3:Y:S02]  /*9080*/  @!P1 SYNCS.PHASECHK.TRANS64 P1, [R4+URZ+0xd8], R7 ;  /* 0x0000d807040095a7 */ /* 0x000ee400080210ff */
[----:B---3--:R-:W-:Y:S05]  /*9090*/  @!P1 BRA `(.L_x_153) ;  /* 0xfffffffc00f09947 */ /* 0x008fea000383ffff */
[----:B------:R-:W-:Y:S05]  /*90a0*/  BRA `(.L_x_154) ;  /* 0xffffffa000187947 */ /* 0x000fea000383ffff */
.L_x_51:
[----:B--2---:R-:W-:-:S07]  /*90b0*/  MOV R4, UR48 ;  /* 0x0000003000047c02 */ /* 0x004fce0008000f00 */
.L_x_155:
[----:B--2---:R2:W3:Y:S02]  /*90c0*/  SYNCS.PHASECHK.TRANS64.TRYWAIT P1, [R4+URZ+0xd0], R5 ;  /* 0x0000d005040075a7 */ /* 0x0044e400080211ff */
[----:B---3--:R-:W-:Y:S05]  /*90d0*/  @!P1 NANOSLEEP.SYNCS 0x989680 ;  /* 0x009896800000995d */ /* 0x008fea0003900000 */
[----:B------:R-:W3:Y:S02]  /*90e0*/  @!P1 SYNCS.PHASECHK.TRANS64 P1, [R4+URZ+0xd0], R5 ;  /* 0x0000d005040095a7 */ /* 0x000ee400080210ff */
[----:B---3--:R-:W-:Y:S05]  /*90f0*/  @!P1 BRA `(.L_x_155) ;  /* 0xfffffffc00f09947 */ /* 0x008fea000383ffff */
[----:B------:R-:W-:Y:S05]  /*9100*/  BRA `(.L_x_156) ;  /* 0xffffffa000207947 */ /* 0x000fea000383ffff */
.L_x_59:
[----:B------:R-:W-:-:S07]  /*9110*/  MOV R0, UR7 ;  /* 0x0000000700007c02 */ /* 0x000fce0008000f00 */
.L_x_157:
[----:B---3--:R3:W4:Y:S02]  /*9120*/  SYNCS.PHASECHK.TRANS64.TRYWAIT P0, [R0+URZ+0xd0], R3 ;  /* 0x0000d003000075a7 */ /* 0x00872400080011ff */
[----:B----4-:R-:W-:Y:S05]  /*9130*/  @!P0 NANOSLEEP.SYNCS 0x989680 ;  /* 0x009896800000895d */ /* 0x010fea0003900000 */
[----:B------:R-:W4:Y:S02]  /*9140*/  @!P0 SYNCS.PHASECHK.TRANS64 P0, [R0+URZ+0xd0], R3 ;  /* 0x0000d003000085a7 */ /* 0x000f2400080010ff */
[----:B----4-:R-:W-:Y:S05]  /*9150*/  @!P0 BRA `(.L_x_157) ;  /* 0xfffffffc00f08947 */ /* 0x010fea000383ffff */
[----:B------:R-:W-:Y:S05]  /*9160*/  BRA `(.L_x_158) ;  /* 0xffffffa400a87947 */ /* 0x000fea000383ffff */
.L_x_60:
[----:B------:R-:W-:-:S07]  /*9170*/  MOV R0, UR9 ;  /* 0x0000000900007c02 */ /* 0x000fce0008000f00 */
.L_x_159:
[----:B--2---:R2:W3:Y:S02]  /*9180*/  SYNCS.PHASECHK.TRANS64.TRYWAIT P0, [R0+URZ+0xf0], R3 ;  /* 0x0000f003000075a7 */ /* 0x0044e400080011ff */
[----:B---3--:R-:W-:Y:S05]  /*9190*/  @!P0 NANOSLEEP.SYNCS 0x989680 ;  /* 0x009896800000895d */ /* 0x008fea0003900000 */
[----:B------:R-:W3:Y:S02]  /*91a0*/  @!P0 SYNCS.PHASECHK.TRANS64 P0, [R0+URZ+0xf0], R3 ;  /* 0x0000f003000085a7 */ /* 0x000ee400080010ff */
[----:B---3--:R-:W-:Y:S05]  /*91b0*/  @!P0 BRA `(.L_x_159) ;  /* 0xfffffffc00f08947 */ /* 0x008fea000383ffff */
[----:B------:R-:W-:Y:S05]  /*91c0*/  BRA `(.L_x_160) ;  /* 0xffffffa400c07947 */ /* 0x000fea000383ffff */
.L_x_63:
[----:B--2---:R-:W-:Y:S07]  /*91d0*/  MOV R0, UR8 ;  /* 0x0000000800007c02 */ /* 0x004fee0008000f00 */
.L_x_161:
[----:B--2---:R2:W3:Y:S02]  /*91e0*/  SYNCS.PHASECHK.TRANS64.TRYWAIT P0, [R0+URZ], R9 ;  /* 0x00000009000075a7 */ /* 0x0044e400080011ff */
[----:B---3--:R-:W-:Y:S05]  /*91f0*/  @!P0 NANOSLEEP.SYNCS 0x989680 ;  /* 0x009896800000895d */ /* 0x008fea0003900000 */
[----:B------:R-:W3:Y:S02]  /*9200*/  @!P0 SYNCS.PHASECHK.TRANS64 P0, [R0+URZ], R9 ;  /* 0x00000009000085a7 */ /* 0x000ee400080010ff */
[----:B---3--:R-:W-:Y:S05]  /*9210*/  @!P0 BRA `(.L_x_161) ;  /* 0xfffffffc00f08947 */ /* 0x008fea000383ffff */
[----:B------:R-:W-:Y:S05]  /*9220*/  BRA `(.L_x_62) ;  /* 0xffffffa400f07947 */ /* 0x000fea000383ffff */
.L_x_66:
[----:B------:R-:W-:-:S07]  /*9230*/  MOV R0, UR5 ;  /* 0x0000000500007c02 */ /* 0x000fce0008000f00 */
.L_x_162:
[----:B--2---:R2:W4:Y:S02]  /*9240*/  SYNCS.PHASECHK.TRANS64.TRYWAIT P0, [R0+URZ], R3 ;  /* 0x00000003000075a7 */ /* 0x00452400080011ff */
[----:B----4-:R-:W-:Y:S05]  /*9250*/  @!P0 NANOSLEEP.SYNCS 0x989680 ;  /* 0x009896800000895d */ /* 0x010fea0003900000 */
[----:B------:R-:W4:Y:S02]  /*9260*/  @!P0 SYNCS.PHASECHK.TRANS64 P0, [R0+URZ], R3 ;  /* 0x00000003000085a7 */ /* 0x000f2400080010ff */
[----:B----4-:R-:W-:Y:S05]  /*9270*/  @!P0 BRA `(.L_x_162) ;  /* 0xfffffffc00f08947 */ /* 0x010fea000383ffff */
[----:B------:R-:W-:Y:S05]  /*9280*/  BRA `(.L_x_163) ;  /* 0xffffffa800e07947 */ /* 0x000fea000383ffff */
.L_x_67:
[----:B------:R-:W-:-:S07]  /*9290*/  MOV R0, UR6 ;  /* 0x0000000600007c02 */ /* 0x000fce0008000f00 */
.L_x_164:
[----:B--2---:R2:W4:Y:S02]  /*92a0*/  SYNCS.PHASECHK.TRANS64.TRYWAIT P0, [R0+URZ], R3 ;  /* 0x00000003000075a7 */ /* 0x00452400080011ff */
[----:B----4-:R-:W-:Y:S05]  /*92b0*/  @!P0 NANOSLEEP.SYNCS 0x989680 ;  /* 0x009896800000895d */ /* 0x010fea0003900000 */
[----:B------:R-:W4:Y:S02]  /*92c0*/  @!P0 SYNCS.PHASECHK.TRANS64 P0, [R0+URZ], R3 ;  /* 0x00000003000085a7 */ /* 0x000f2400080010ff */
[----:B----4-:R-:W-:Y:S05]  /*92d0*/  @!P0 BRA `(.L_x_164) ;  /* 0xfffffffc00f08947 */ /* 0x010fea000383ffff */
[----:B------:R-:W-:Y:S05]  /*92e0*/  BRA `(.L_x_165) ;  /* 0xffffffa800ec7947 */ /* 0x000fea000383ffff */
.L_x_72:
[----:B------:R-:W-:Y:S07]  /*92f0*/  MOV R3, UR15 ;  /* 0x0000000f00037c02 */ /* 0x000fee0008000f00 */
.L_x_166:
[----:B--2---:R2:W3:Y:S02]  /*9300*/  SYNCS.PHASECHK.TRANS64.TRYWAIT P2, [R3+URZ+0xd0], R0 ;  /* 0x0000d000030075a7 */ /* 0x0044e400080411ff */
[----:B---3--:R-:W-:Y:S05]  /*9310*/  @!P2 NANOSLEEP.SYNCS 0x989680 ;  /* 0x009896800000a95d */ /* 0x008fea0003900000 */
[----:B------:R-:W3:Y:S02]  /*9320*/  @!P2 SYNCS.PHASECHK.TRANS64 P2, [R3+URZ+0xd0], R0 ;  /* 0x0000d0000300a5a7 */ /* 0x000ee400080410ff */
[----:B---3--:R-:W-:Y:S05]  /*9330*/  @!P2 BRA `(.L_x_166) ;  /* 0xfffffffc00f0a947 */ /* 0x008fea000383ffff */
[----:B------:R-:W-:Y:S05]  /*9340*/  BRA `(.L_x_167) ;  /* 0xffffffb000947947 */ /* 0x000fea000383ffff */
.L_x_75:
[----:B------:R-:W-:Y:S07]  /*9350*/  MOV R0, UR15 ;  /* 0x0000000f00007c02 */ /* 0x000fee0008000f00 */
.L_x_168:
[----:B--2---:R2:W3:Y:S02]  /*9360*/  SYNCS.PHASECHK.TRANS64.TRYWAIT P0, [R0+URZ+0xc8], R3 ;  /* 0x0000c803000075a7 */ /* 0x0044e400080011ff */
[----:B---3--:R-:W-:Y:S05]  /*9370*/  @!P0 NANOSLEEP.SYNCS 0x989680 ;  /* 0x009896800000895d */ /* 0x008fea0003900000 */
[----:B------:R-:W3:Y:S02]  /*9380*/  @!P0 SYNCS.PHASECHK.TRANS64 P0, [R0+URZ+0xc8], R3 ;  /* 0x0000c803000085a7 */ /* 0x000ee400080010ff */
[----:B---3--:R-:W-:Y:S05]  /*9390*/  @!P0 BRA `(.L_x_168) ;  /* 0xfffffffc00f08947 */ /* 0x008fea000383ffff */
[----:B------:R-:W-:Y:S05]  /*93a0*/  BRA `(.L_x_74) ;  /* 0xffffffb400a47947 */ /* 0x000fea000383ffff */
.L_x_78:
[----:B------:R-:W-:Y:S07]  /*93b0*/  MOV R3, UR15 ;  /* 0x0000000f00037c02 */ /* 0x000fee0008000f00 */
.L_x_169:
[----:B-1----:R1:W2:Y:S02]  /*93c0*/  SYNCS.PHASECHK.TRANS64.TRYWAIT P0, [R3+URZ+0xa0], R12 ;  /* 0x0000a00c030075a7 */ /* 0x0022a400080011ff */
[----:B--2---:R-:W-:Y:S05]  /*93d0*/  @!P0 NANOSLEEP.SYNCS 0x989680 ;  /* 0x009896800000895d */ /* 0x004fea0003900000 */
[----:B------:R-:W2:Y:S02]  /*93e0*/  @!P0 SYNCS.PHASECHK.TRANS64 P0, [R3+URZ+0xa0], R12 ;  /* 0x0000a00c030085a7 */ /* 0x000ea400080010ff */
[----:B--2---:R-:W-:Y:S05]  /*93f0*/  @!P0 BRA `(.L_x_169) ;  /* 0xfffffffc00f08947 */ /* 0x004fea000383ffff */
[----:B------:R-:W-:Y:S05]  /*9400*/  BRA `(.L_x_170) ;  /* 0xffffffb8005c7947 */ /* 0x000fea000383ffff */
.L_x_79:
[----:B-1----:R-:W-:Y:S07]  /*9410*/  MOV R3, UR15 ;  /* 0x0000000f00037c02 */ /* 0x002fee0008000f00 */
.L_x_171:
[----:B-1----:R1:W2:Y:S02]  /*9420*/  SYNCS.PHASECHK.TRANS64.TRYWAIT P0, [R3+URZ+0xa8], R12 ;  /* 0x0000a80c030075a7 */ /* 0x0022a400080011ff */
[----:B--2---:R-:W-:Y:S05]  /*9430*/  @!P0 NANOSLEEP.SYNCS 0x989680 ;  /* 0x009896800000895d */ /* 0x004fea0003900000 */
[----:B------:R-:W2:Y:S02]  /*9440*/  @!P0 SYNCS.PHASECHK.TRANS64 P0, [R3+URZ+0xa8], R12 ;  /* 0x0000a80c030085a7 */ /* 0x000ea400080010ff */
[----:B--2---:R-:W-:Y:S05]  /*9450*/  @!P0 BRA `(.L_x_171) ;  /* 0xfffffffc00f08947 */ /* 0x004fea000383ffff */
[----:B------:R-:W-:Y:S05]  /*9460*/  BRA `(.L_x_172) ;  /* 0xffffffb800947947 */ /* 0x000fea000383ffff */
.L_x_80:
[----:B-1----:R-:W-:Y:S07]  /*9470*/  MOV R3, UR15 ;  /* 0x0000000f00037c02 */ /* 0x002fee0008000f00 */
.L_x_173:
[----:B-1----:R1:W2:Y:S02]  /*9480*/  SYNCS.PHASECHK.TRANS64.TRYWAIT P0, [R3+URZ+0xb0], R12 ;  /* 0x0000b00c030075a7 */ /* 0x0022a400080011ff */
[----:B--2---:R-:W-:Y:S05]  /*9490*/  @!P0 NANOSLEEP.SYNCS 0x989680 ;  /* 0x009896800000895d */ /* 0x004fea0003900000 */
[----:B------:R-:W2:Y:S02]  /*94a0*/  @!P0 SYNCS.PHASECHK.TRANS64 P0, [R3+URZ+0xb0], R12 ;  /* 0x0000b00c030085a7 */ /* 0x000ea400080010ff */
[----:B--2---:R-:W-:Y:S05]  /*94b0*/  @!P0 BRA `(.L_x_173) ;  /* 0xfffffffc00f08947 */ /* 0x004fea000383ffff */
[----:B------:R-:W-:Y:S05]  /*94c0*/  BRA `(.L_x_174) ;  /* 0xffffffb800dc7947 */ /* 0x000fea000383ffff */
.L_x_81:
[----:B------:R-:W-:Y:S07]  /*94d0*/  MOV R3, UR15 ;  /* 0x0000000f00037c02 */ /* 0x000fee0008000f00 */
.L_x_175:
[----:B-1----:R1:W2:Y:S02]  /*94e0*/  SYNCS.PHASECHK.TRANS64.TRYWAIT P0, [R3+URZ+0xb8], R12 ;  /* 0x0000b80c030075a7 */ /* 0x0022a400080011ff */
[----:B--2---:R-:W-:Y:S05]  /*94f0*/  @!P0 NANOSLEEP.SYNCS 0x989680 ;  /* 0x009896800000895d */ /* 0x004fea0003900000 */
[----:B------:R-:W2:Y:S02]  /*9500*/  @!P0 SYNCS.PHASECHK.TRANS64 P0, [R3+URZ+0xb8], R12 ;  /* 0x0000b80c030085a7 */ /* 0x000ea400080010ff */
[----:B--2---:R-:W-:Y:S05]  /*9510*/  @!P0 BRA `(.L_x_175) ;  /* 0xfffffffc00f08947 */ /* 0x004fea000383ffff */
[----:B------:R-:W-:Y:S05]  /*9520*/  BRA `(.L_x_176) ;  /* 0xffffffbc00647947 */ /* 0x000fea000383ffff */
.L_x_83:
[----:B------:R-:W-:-:S07]  /*9530*/  MOV R0, UR15 ;  /* 0x0000000f00007c02 */ /* 0x000fce0008000f00 */
.L_x_177:
[----:B-1----:R1:W2:Y:S02]  /*9540*/  SYNCS.PHASECHK.TRANS64.TRYWAIT P0, [R0+URZ+0xa0], R3 ;  /* 0x0000a003000075a7 */ /* 0x0022a400080011ff */
[----:B--2---:R-:W-:Y:S05]  /*9550*/  @!P0 NANOSLEEP.SYNCS 0x989680 ;  /* 0x009896800000895d */ /* 0x004fea0003900000 */
[----:B------:R-:W2:Y:S02]  /*9560*/  @!P0 SYNCS.PHASECHK.TRANS64 P0, [R0+URZ+0xa0], R3 ;  /* 0x0000a003000085a7 */ /* 0x000ea400080010ff */
[----:B--2---:R-:W-:Y:S05]  /*9570*/  @!P0 BRA `(.L_x_177) ;  /* 0xfffffffc00f08947 */ /* 0x004fea000383ffff */
[----:B------:R-:W-:Y:S05]  /*9580*/  BRA `(.L_x_178) ;  /* 0xffffffbc00cc7947 */ /* 0x000fea000383ffff */
.L_x_84:
[----:B-1----:R-:W-:-:S07]  /*9590*/  MOV R0, UR15 ;  /* 0x0000000f00007c02 */ /* 0x002fce0008000f00 */
.L_x_179:
[----:B-1----:R1:W2:Y:S02]  /*95a0*/  SYNCS.PHASECHK.TRANS64.TRYWAIT P0, [R0+URZ+0xa8], R3 ;  /* 0x0000a803000075a7 */ /* 0x0022a400080011ff */
[----:B--2---:R-:W-:Y:S05]  /*95b0*/  @!P0 NANOSLEEP.SYNCS 0x989680 ;  /* 0x009896800000895d */ /* 0x004fea0003900000 */
[----:B------:R-:W2:Y:S02]  /*95c0*/  @!P0 SYNCS.PHASECHK.TRANS64 P0, [R0+URZ+0xa8], R3 ;  /* 0x0000a803000085a7 */ /* 0x000ea400080010ff */
[----:B--2---:R-:W-:Y:S05]  /*95d0*/  @!P0 BRA `(.L_x_179) ;  /* 0xfffffffc00f08947 */ /* 0x004fea000383ffff */
[----:B------:R-:W-:Y:S05]  /*95e0*/  BRA `(.L_x_180) ;  /* 0xffffffbc00bc7947 */ /* 0x000fea000383ffff */
.L_x_85:
[----:B-1----:R-:W-:-:S07]  /*95f0*/  MOV R0, UR15 ;  /* 0x0000000f00007c02 */ /* 0x002fce0008000f00 */
.L_x_181:
[----:B-1----:R1:W2:Y:S02]  /*9600*/  SYNCS.PHASECHK.TRANS64.TRYWAIT P0, [R0+URZ+0xb0], R3 ;  /* 0x0000b003000075a7 */ /* 0x0022a400080011ff */
[----:B--2---:R-:W-:Y:S05]  /*9610*/  @!P0 NANOSLEEP.SYNCS 0x989680 ;  /* 0x009896800000895d */ /* 0x004fea0003900000 */
[----:B------:R-:W2:Y:S02]  /*9620*/  @!P0 SYNCS.PHASECHK.TRANS64 P0, [R0+URZ+0xb0], R3 ;  /* 0x0000b003000085a7 */ /* 0x000ea400080010ff */
[----:B--2---:R-:W-:Y:S05]  /*9630*/  @!P0 BRA `(.L_x_181) ;  /* 0xfffffffc00f08947 */ /* 0x004fea000383ffff */
[----:B------:R-:W-:Y:S05]  /*9640*/  BRA `(.L_x_182) ;  /* 0xffffffbc00ac7947 */ /* 0x000fea000383ffff */
.L_x_87:
[----:B------:R-:W-:Y:S07]  /*9650*/  MOV R0, UR50 ;  /* 0x0000003200007c02 */ /* 0x000fee0008000f00 */
.L_x_183:
[----:B--2---:R2:W3:Y:S02]  /*9660*/  SYNCS.PHASECHK.TRANS64.TRYWAIT P0, [R0+URZ+0xd0], R3 ;  /* 0x0000d003000075a7 */ /* 0x0044e400080011ff */
[----:B---3--:R-:W-:Y:S05]  /*9670*/  @!P0 NANOSLEEP.SYNCS 0x989680 ;  /* 0x009896800000895d */ /* 0x008fea0003900000 */
[----:B------:R-:W3:Y:S02]  /*9680*/  @!P0 SYNCS.PHASECHK.TRANS64 P0, [R0+URZ+0xd0], R3 ;  /* 0x0000d003000085a7 */ /* 0x000ee400080010ff */
[----:B---3--:R-:W-:Y:S05]  /*9690*/  @!P0 BRA `(.L_x_183) ;  /* 0xfffffffc00f08947 */ /* 0x008fea000383ffff */
[----:B------:R-:W-:Y:S05]  /*96a0*/  BRA `(.L_x_184) ;  /* 0xffffffc000907947 */ /* 0x000fea000383ffff */
.L_x_98:
[----:B-1----:R-:W-:Y:S04]  /*96b0*/  MOV R2, UR50 ;  /* 0x0000003200027c02 */ /* 0x002fe80008000f00 */
[----:B------:R1:W3:Y:S03]  /*96c0*/  SYNCS.PHASECHK.TRANS64.TRYWAIT P1, [R2+URZ+0x80], R3 ;  /* 0x00008003020075a7 */ /* 0x0002e600080211ff */
[----:B---3--:R-:W-:Y:S05]  /*96d0*/  @!P1 NANOSLEEP.SYNCS 0x989680 ;  /* 0x009896800000995d */ /* 0x008fea0003900000 */
[----:B------:R-:W3:Y:S02]  /*96e0*/  @!P1 SYNCS.PHASECHK.TRANS64 P1, [R2+URZ+0x80], R3 ;  /* 0x00008003020095a7 */ /* 0x000ee400080210ff */
[----:B---3--:R-:W-:Y:S05]  /*96f0*/  @!P1 BRA `(.L_x_98) ;  /* 0xfffffffc00ec9947 */ /* 0x008fea000383ffff */
[----:B------:R-:W-:Y:S05]  /*9700*/  BRA `(.L_x_97) ;  /* 0xffffffd000787947 */ /* 0x000fea000383ffff */
.L_x_100:
[----:B-1----:R1:W4:Y:S02]  /*9710*/  SYNCS.PHASECHK.TRANS64.TRYWAIT P1, [R83+URZ+0xe0], R0 ;  /* 0x0000e000530075a7 */ /* 0x00232400080211ff */
[----:B----4-:R-:W-:Y:S05]  /*9720*/  @!P1 NANOSLEEP.SYNCS 0x989680 ;  /* 0x009896800000995d */ /* 0x010fea0003900000 */
[----:B------:R-:W4:Y:S02]  /*9730*/  @!P1 SYNCS.PHASECHK.TRANS64 P1, [R83+URZ+0xe0], R0 ;  /* 0x0000e000530095a7 */ /* 0x000f2400080210ff */
[----:B----4-:R-:W-:Y:S05]  /*9740*/  @!P1 BRA `(.L_x_100) ;  /* 0xfffffffc00f09947 */ /* 0x010fea000383ffff */
[----:B------:R-:W-:Y:S05]  /*9750*/  BRA `(.L_x_99) ;  /* 0xffffffd000947947 */ /* 0x000fea000383ffff */
.L_x_109:
[----:B--2---:R2:W4:Y:S02]  /*9760*/  SYNCS.PHASECHK.TRANS64.TRYWAIT P1, [R4+URZ+0x80], R3 ;  /* 0x00008003040075a7 */ /* 0x00452400080211ff */
[----:B----4-:R-:W-:Y:S05]  /*9770*/  @!P1 NANOSLEEP.SYNCS 0x989680 ;  /* 0x009896800000995d */ /* 0x010fea0003900000 */
[----:B------:R-:W4:Y:S02]  /*9780*/  @!P1 SYNCS.PHASECHK.TRANS64 P1, [R4+URZ+0x80], R3 ;  /* 0x00008003040095a7 */ /* 0x000f2400080210ff */
[----:B----4-:R-:W-:Y:S05]  /*9790*/  @!P1 BRA `(.L_x_109) ;  /* 0xfffffffc00f09947 */ /* 0x010fea000383ffff */
[----:B------:R-:W-:Y:S05]  /*97a0*/  BRA `(.L_x_108) ;  /* 0xffffffd800847947 */ /* 0x000fea000383ffff */
.L_x_117:
[----:B-1----:R1:W4:Y:S02]  /*97b0*/  SYNCS.PHASECHK.TRANS64.TRYWAIT P1, [R93+URZ+0x80], R4 ;  /* 0x000080045d0075a7 */ /* 0x00232400080211ff */
[----:B----4-:R-:W-:Y:S05]  /*97c0*/  @!P1 NANOSLEEP.SYNCS 0x989680 ;  /* 0x009896800000995d */ /* 0x010fea0003900000 */
[----:B------:R-:W4:Y:S02]  /*97d0*/  @!P1 SYNCS.PHASECHK.TRANS64 P1, [R93+URZ+0x80], R4 ;  /* 0x000080045d0095a7 */ /* 0x000f2400080210ff */
[----:B----4-:R-:W-:Y:S05]  /*97e0*/  @!P1 BRA `(.L_x_117) ;  /* 0xfffffffc00f09947 */ /* 0x010fea000383ffff */
[----:B------:R-:W-:Y:S05]  /*97f0*/  BRA `(.L_x_116) ;  /* 0xffffffe000887947 */ /* 0x000fea000383ffff */
.L_x_125:
[----:B--2---:R2:W4:Y:S02]  /*9800*/  SYNCS.PHASECHK.TRANS64.TRYWAIT P1, [R16+URZ+0x80], R3 ;  /* 0x00008003100075a7 */ /* 0x00452400080211ff */
[----:B----4-:R-:W-:Y:S05]  /*9810*/  @!P1 NANOSLEEP.SYNCS 0x989680 ;  /* 0x009896800000995d */ /* 0x010fea0003900000 */
[----:B------:R-:W4:Y:S02]  /*9820*/  @!P1 SYNCS.PHASECHK.TRANS64 P1, [R16+URZ+0x80], R3 ;  /* 0x00008003100095a7 */ /* 0x000f2400080210ff */
[----:B----4-:R-:W-:Y:S05]  /*9830*/  @!P1 BRA `(.L_x_125) ;  /* 0xfffffffc00f09947 */ /* 0x010fea000383ffff */
[----:B------:R-:W-:Y:S05]  /*9840*/  BRA `(.L_x_124) ;  /* 0xffffffe800887947 */ /* 0x000fea000383ffff */
        .weak           $__internal_0_$__cuda_sm10x_tcgen05_guardrail_trap_col_being_dealloced_not_returned_by_alloc
        .type           $__internal_0_$__cuda_sm10x_tcgen05_guardrail_trap_col_being_dealloced_not_returned_by_alloc,@function
        .size           $__internal_0_$__cuda_sm10x_tcgen05_guardrail_trap_col_being_dealloced_not_returned_by_alloc,($__internal_1_$__cuda_sm10x_tcgen05_guardrail_trap_phase_invalid_during_alloc - $__internal_0_$__cuda_sm10x_tcgen05_guardrail_trap_col_being_dealloced_not_returned_by_alloc)
$__internal_0_$__cuda_sm10x_tcgen05_guardrail_trap_col_being_dealloced_not_returned_by_alloc:
[----:B------:R-:W-:Y:S05]  /*9850*/  BPT.TRAP 0x1 ;  /* 0x000000040000795c */ /* 0x000fea0000300000 */
[----:B------:R-:W-:-:S04]  /*9860*/  HFMA2 R3, -RZ, RZ, 0, 0 ;  /* 0x00000000ff037431 */ /* 0x000fc800000001ff */
[----:B------:R-:W-:Y:S05]  /*9870*/  RET.REL.NODEC R2 `(_ZN7cutlass13device_kernelINS_4conv6kernel13ConvUniversalINS1_16ConvProblemShapeILNS1_8OperatorE2ELi2EEENS1_10collective14CollectiveConvINS1_47MainloopSm100TmaUmmaWarpSpecializedImplicitGemmILS5_2ELi8ELi2ELi1ELi2EN4cute5tupleIJNSA_1CILi2EEENSC_ILi1EEESE_EEEEENSB_IJNSC_ILi64EEENSB_IJNSC_ILi128EEEEEENSB_IJSH_EEEEEENS_6half_tESM_NSA_8TiledMMAINSA_8MMA_AtomIJNSA_20SM100_MMA_F16BF16_SSISM_SM_fLi64ELi128ELNSA_4UMMA5MajorE1ELSR_1ELNSQ_7ScaleInE0ELSS_0EEEEEENSA_6LayoutINSB_IJSE_SE_SE_EEENSB_IJNSC_ILi0EEESX_SX_EEEEENSB_IJNSA_10UnderscoreES10_S10_EEEEENS7_6detail27Sm100ImplicitGemmTileTraitsINSA_13SM90_TMA_LOADENSA_14ComposedLayoutINSA_7SwizzleILi3ELi4ELi3EEENSA_18smem_ptr_flag_bitsILi16EEENSV_INSB_IJSH_NSC_ILi8EEEEEENSB_IJSE_SH_EEEEEEEvEENS14_INSA_30SM90_TMA_LOAD_IM2COL_MULTICASTES1F_vEEEENS_8epilogue10collective18CollectiveEpilogueINS1K_23Sm100TmaWarpSpecializedILi4ELi2ELi16ELb1ELb0EEEJSL_NSB_IJNSV_ISH_SE_EENSV_INSC_ILi32EEESE_EEEEESM_NSB_IJlNSB_IJSE_llEEESX_EEESM_S1U_NS1K_6fusion15FusionCallbacksIS1O_NS1V_17LinearCombinationISM_fSM_fLNS_15FloatRoundStyleE2EEESL_S1S_JEEENSA_5SM1004TMEM4LOAD26SM100_TMEM_LOAD_16dp256b4xES15_NS16_INS17_ILi2ELi4ELi3EEES1A_NSV_INSB_IJS1B_S1Q_EEENSB_IJS1Q_SE_EEEEEEENSA_17SM75_U32x4_LDSM_NENSA_14SM90_TMA_STOREES29_NSA_17SM90_U32x4_STSM_NENSA_39AutoVectorizingCopyWithAssumedAlignmentILi128EEEEEEvvEEEEvNT_6ParamsE) ;  /* 0xffffff6402e07950 */ /* 0x000fea0003c3ffff */
        .weak           $__internal_1_$__cuda_sm10x_tcgen05_guardrail_trap_phase_invalid_during_alloc
        .type           $__internal_1_$__cuda_sm10x_tcgen05_guardrail_trap_phase_invalid_during_alloc,@function
        .size           $__internal_1_$__cuda_sm10x_tcgen05_guardrail_trap_phase_invalid_during_alloc,($__internal_2_$__cuda_sm10x_tcgen05_guardrail_trap_unallocated_columns_being_dealloced - $__internal_1_$__cuda_sm10x_tcgen05_guardrail_trap_phase_invalid_during_alloc)
$__internal_1_$__cuda_sm10x_tcgen05_guardrail_trap_phase_invalid_during_alloc:
[----:B------:R-:W-:Y:S05]  /*9880*/  BPT.TRAP 0x1 ;  /* 0x000000040000795c */ /* 0x000fea0000300000 */
[----:B------:R-:W-:-:S04]  /*9890*/  MOV R3, 0x0 ;  /* 0x0000000000037802 */ /* 0x000fc80000000f00 */
[----:B------:R-:W-:Y:S05]  /*98a0*/  RET.REL.NODEC R2 `(_ZN7cutlass13device_kernelINS_4conv6kernel13ConvUniversalINS1_16ConvProblemShapeILNS1_8OperatorE2ELi2EEENS1_10collective14CollectiveConvINS1_47MainloopSm100TmaUmmaWarpSpecializedImplicitGemmILS5_2ELi8ELi2ELi1ELi2EN4cute5tupleIJNSA_1CILi2EEENSC_ILi1EEESE_EEEEENSB_IJNSC_ILi64EEENSB_IJNSC_ILi128EEEEEENSB_IJSH_EEEEEENS_6half_tESM_NSA_8TiledMMAINSA_8MMA_AtomIJNSA_20SM100_MMA_F16BF16_SSISM_SM_fLi64ELi128ELNSA_4UMMA5MajorE1ELSR_1ELNSQ_7ScaleInE0ELSS_0EEEEEENSA_6LayoutINSB_IJSE_SE_SE_EEENSB_IJNSC_ILi0EEESX_SX_EEEEENSB_IJNSA_10UnderscoreES10_S10_EEEEENS7_6detail27Sm100ImplicitGemmTileTraitsINSA_13SM90_TMA_LOADENSA_14ComposedLayoutINSA_7SwizzleILi3ELi4ELi3EEENSA_18smem_ptr_flag_bitsILi16EEENSV_INSB_IJSH_NSC_ILi8EEEEEENSB_IJSE_SH_EEEEEEEvEENS14_INSA_30SM90_TMA_LOAD_IM2COL_MULTICASTES1F_vEEEENS_8epilogue10collective18CollectiveEpilogueINS1K_23Sm100TmaWarpSpecializedILi4ELi2ELi16ELb1ELb0EEEJSL_NSB_IJNSV_ISH_SE_EENSV_INSC_ILi32EEESE_EEEEESM_NSB_IJlNSB_IJSE_llEEESX_EEESM_S1U_NS1K_6fusion15FusionCallbacksIS1O_NS1V_17LinearCombinationISM_fSM_fLNS_15FloatRoundStyleE2EEESL_S1S_JEEENSA_5SM1004TMEM4LOAD26SM100_TMEM_LOAD_16dp256b4xES15_NS16_INS17_ILi2ELi4ELi3EEES1A_NSV_INSB_IJS1B_S1Q_EEENSB_IJS1Q_SE_EEEEEEENSA_17SM75_U32x4_LDSM_NENSA_14SM90_TMA_STOREES29_NSA_17SM90_U32x4_STSM_NENSA_39AutoVectorizingCopyWithAssumedAlignmentILi128EEEEEEvvEEEEvNT_6ParamsE) ;  /* 0xffffff6402d47950 */ /* 0x000fea0003c3ffff */
        .weak           $__internal_2_$__cuda_sm10x_tcgen05_guardrail_trap_unallocated_columns_being_dealloced
        .type           $__internal_2_$__cuda_sm10x_tcgen05_guardrail_trap_unallocated_columns_being_dealloced,@function
        .size           $__internal_2_$__cuda_sm10x_tcgen05_guardrail_trap_unallocated_columns_being_dealloced,(.L_x_186 - $__internal_2_$__cuda_sm10x_tcgen05_guardrail_trap_unallocated_columns_being_dealloced)
$__internal_2_$__cuda_sm10x_tcgen05_guardrail_trap_unallocated_columns_being_dealloced:
[----:B------:R-:W-:Y:S05]  /*98b0*/  BPT.TRAP 0x1 ;  /* 0x000000040000795c */ /* 0x000fea0000300000 */
[----:B------:R-:W-:-:S04]  /*98c0*/  HFMA2 R3, -RZ, RZ, 0, 0 ;  /* 0x00000000ff037431 */ /* 0x000fc800000001ff */
[----:B------:R-:W-:Y:S05]  /*98d0*/  RET.REL.NODEC R2 `(_ZN7cutlass13device_kernelINS_4conv6kernel13ConvUniversalINS1_16ConvProblemShapeILNS1_8OperatorE2ELi2EEENS1_10collective14CollectiveConvINS1_47MainloopSm100TmaUmmaWarpSpecializedImplicitGemmILS5_2ELi8ELi2ELi1ELi2EN4cute5tupleIJNSA_1CILi2EEENSC_ILi1EEESE_EEEEENSB_IJNSC_ILi64EEENSB_IJNSC_ILi128EEEEEENSB_IJSH_EEEEEENS_6half_tESM_NSA_8TiledMMAINSA_8MMA_AtomIJNSA_20SM100_MMA_F16BF16_SSISM_SM_fLi64ELi128ELNSA_4UMMA5MajorE1ELSR_1ELNSQ_7ScaleInE0ELSS_0EEEEEENSA_6LayoutINSB_IJSE_SE_SE_EEENSB_IJNSC_ILi0EEESX_SX_EEEEENSB_IJNSA_10UnderscoreES10_S10_EEEEENS7_6detail27Sm100ImplicitGemmTileTraitsINSA_13SM90_TMA_LOADENSA_14ComposedLayoutINSA_7SwizzleILi3ELi4ELi3EEENSA_18smem_ptr_flag_bitsILi16EEENSV_INSB_IJSH_NSC_ILi8EEEEEENSB_IJSE_SH_EEEEEEEvEENS14_INSA_30SM90_TMA_LOAD_IM2COL_MULTICASTES1F_vEEEENS_8epilogue10collective18CollectiveEpilogueINS1K_23Sm100TmaWarpSpecializedILi4ELi2ELi16ELb1ELb0EEEJSL_NSB_IJNSV_ISH_SE_EENSV_INSC_ILi32EEESE_EEEEESM_NSB_IJlNSB_IJSE_llEEESX_EEESM_S1U_NS1K_6fusion15FusionCallbacksIS1O_NS1V_17LinearCombinationISM_fSM_fLNS_15FloatRoundStyleE2EEESL_S1S_JEEENSA_5SM1004TMEM4LOAD26SM100_TMEM_LOAD_16dp256b4xES15_NS16_INS17_ILi2ELi4ELi3EEES1A_NSV_INSB_IJS1B_S1Q_EEENSB_IJS1Q_SE_EEEEEEENSA_17SM75_U32x4_LDSM_NENSA_14SM90_TMA_STOREES29_NSA_17SM90_U32x4_STSM_NENSA_39AutoVectorizingCopyWithAssumedAlignmentILi128EEEEEEvvEEEEvNT_6ParamsE) ;  /* 0xffffff6402c87950 */ /* 0x000fea0003c3ffff */
.L_x_185:
[----:B------:R-:W-:-:S00]  /*98e0*/  BRA `(.L_x_185) ;  /* 0xfffffffc00fc7947 */ /* 0x000fc0000383ffff */
[----:B------:R-:W-:-:S00]  /*98f0*/  NOP ;  /* 0x0000000000007918 */ /* 0x000fc00000000000 */
        /* <DEDUP_REMOVED lines=8> */
.L_x_186:


//--------------------- .nv.global.init           --------------------------
	.section	.nv.global.init,"aw",@progbits
.nv.global.init:
	.type		$str$29,@object
	.size		$str$29,($str$30 - $str$29)
$str$29:
        /*0000*/ 	.byte	0x28, 0x61, 0x64, 0x64, 0x72, 0x65, 0x73, 0x73, 0x20, 0x26, 0x20, 0x6d, 0x61, 0x73, 0x6b, 0x29
        /*0010*/ 	.byte	0x20, 0x3d, 0x3d, 0x20, 0x30, 0x00
	.type		$str$30,@object
	.size		$str$30,($str$28 - $str$30)
$str$30:
        /*0016*/ 	.byte	0x2f, 0x74, 0x6d, 0x70, 0x2f, 0x63, 0x75, 0x74, 0x6c, 0x61, 0x73, 0x73, 0x5f, 0x73, 0x77, 0x65
        /*0026*/ 	.byte	0x65, 0x70, 0x5f, 0x73, 0x72, 0x63, 0x2f, 0x69, 0x6e, 0x63, 0x6c, 0x75, 0x64, 0x65, 0x2f, 0x63
        /*0036*/ 	.byte	0x75, 0x74, 0x65, 0x2f, 0x70, 0x6f, 0x69, 0x6e, 0x74, 0x65, 0x72, 0x5f, 0x66, 0x6c, 0x61, 0x67
        /*0046*/ 	.byte	0x67, 0x65, 0x64, 0x2e, 0x68, 0x70, 0x70, 0x00
	.type		$str$28,@object
	.size		$str$28,($str$27 - $str$28)
$str$28:
        /*004e*/ 	.byte	0x2f, 0x74, 0x6d, 0x70, 0x2f, 0x63, 0x75, 0x74, 0x6c, 0x61, 0x73, 0x73, 0x5f, 0x73, 0x77, 0x65
        /*005e*/ 	.byte	0x65, 0x70, 0x5f, 0x73, 0x72, 0x63, 0x2f, 0x69, 0x6e, 0x63, 0x6c, 0x75, 0x64, 0x65, 0x2f, 0x63
        /*006e*/ 	.byte	0x75, 0x74, 0x65, 0x2f, 0x61, 0x74, 0x6f, 0x6d, 0x2f, 0x63, 0x6f, 0x70, 0x79, 0x5f, 0x74, 0x72
        /*007e*/ 	.byte	0x61, 0x69, 0x74, 0x73, 0x5f, 0x73, 0x6d, 0x31, 0x30, 0x30, 0x2e, 0x68, 0x70, 0x70, 0x00
	.type		$str$27,@object
	.size		$str$27,(__unnamed_1 - $str$27)
$str$27:
        /*008d*/ 	.byte	0x28, 0x28, 0x75, 0x69, 0x6e, 0x74, 0x33, 0x32, 0x5f, 0x74, 0x28, 0x74, 0x68, 0x72, 0x65, 0x61
        /*009d*/ 	.byte	0x64, 0x49, 0x64, 0x78, 0x2e, 0x78, 0x29, 0x20, 0x2f, 0x20, 0x33, 0x32, 0x29, 0x20, 0x25, 0x20
        /*00ad*/ 	.byte	0x34, 0x29, 0x20, 0x3d, 0x3d, 0x20, 0x28, 0x28, 0x28, 0x74, 0x6d, 0x65, 0x6d, 0x5f, 0x61, 0x64
        /*00bd*/ 	.byte	0x64, 0x72, 0x20, 0x3e, 0x3e, 0x20, 0x31, 0x36, 0x29, 0x20, 0x2f, 0x20, 0x33, 0x32, 0x29, 0x20
        /*00cd*/ 	.byte	0x25, 0x20, 0x34, 0x29, 0x00
	.type		__unnamed_1,@object
	.size		__unnamed_1,(__unnamed_2 - __unnamed_1)
__unnamed_1:
        /*00d2*/ 	.byte	0x61, 0x75, 0x74, 0x6f, 0x20, 0x63, 0x75, 0x74, 0x65, 0x3a, 0x3a, 0x61, 0x73, 0x5f, 0x70, 0x6f
        /* <DEDUP_REMOVED lines=24> */
        /*0262*/ 	.byte	0x3e, 0x3e, 0x3e, 0x5d, 0x00
	.type		__unnamed_2,@object
	.size		__unnamed_2,(.L_2 - __unnamed_2)
__unnamed_2:
        /* <DEDUP_REMOVED lines=46> */
.L_2:


//--------------------- .nv.shared._ZN7cutlass13device_kernelINS_4conv6kernel13ConvUniversalINS1_16ConvProblemShapeILNS1_8OperatorE2ELi2EEENS1_10collective14CollectiveConvINS1_47MainloopSm100TmaUmmaWarpSpecializedImplicitGemmILS5_2ELi8ELi2ELi1ELi2EN4cute5tupleIJNSA_1CILi2EEENSC_ILi1EEESE_EEEEENSB_IJNSC_ILi64EEENSB_IJNSC_ILi128EEEEEENSB_IJSH_EEEEEENS_6half_tESM_NSA_8TiledMMAINSA_8MMA_AtomIJNSA_20SM100_MMA_F16BF16_SSISM_SM_fLi64ELi128ELNSA_4UMMA5MajorE1ELSR_1ELNSQ_7ScaleInE0ELSS_0EEEEEENSA_6LayoutINSB_IJSE_SE_SE_EEENSB_IJNSC_ILi0EEESX_SX_EEEEENSB_IJNSA_10UnderscoreES10_S10_EEEEENS7_6detail27Sm100ImplicitGemmTileTraitsINSA_13SM90_TMA_LOADENSA_14ComposedLayoutINSA_7SwizzleILi3ELi4ELi3EEENSA_18smem_ptr_flag_bitsILi16EEENSV_INSB_IJSH_NSC_ILi8EEEEEENSB_IJSE_SH_EEEEEEEvEENS14_INSA_30SM90_TMA_LOAD_IM2COL_MULTICASTES1F_vEEEENS_8epilogue10collective18CollectiveEpilogueINS1K_23Sm100TmaWarpSpecializedILi4ELi2ELi16ELb1ELb0EEEJSL_NSB_IJNSV_ISH_SE_EENSV_INSC_ILi32EEESE_EEEEESM_NSB_IJlNSB_IJSE_llEEESX_EEESM_S1U_NS1K_6fusion15FusionCallbacksIS1O_NS1V_17LinearCombinationISM_fSM_fLNS_15FloatRoundStyleE2EEESL_S1S_JEEENSA_5SM1004TMEM4LOAD26SM100_TMEM_LOAD_16dp256b4xES15_NS16_INS17_ILi2ELi4ELi3EEES1A_NSV_INSB_IJS1B_S1Q_EEENSB_IJS1Q_SE_EEEEEEENSA_17SM75_U32x4_LDSM_NENSA_14SM90_TMA_STOREES29_NSA_17SM90_U32x4_STSM_NENSA_39AutoVectorizingCopyWithAssumedAlignmentILi128EEEEEEvvEEEEvNT_6ParamsE --------------------------
	.section	.nv.shared._ZN7cutlass13device_kernelINS_4conv6kernel13ConvUniversalINS1_16ConvProblemShapeILNS1_8OperatorE2ELi2EEENS1_10collective14CollectiveConvINS1_47MainloopSm100TmaUmmaWarpSpecializedImplicitGemmILS5_2ELi8ELi2ELi1ELi2EN4cute5tupleIJNSA_1CILi2EEENSC_ILi1EEESE_EEEEENSB_IJNSC_ILi64EEENSB_IJNSC_ILi128EEEEEENSB_IJSH_EEEEEENS_6half_tESM_NSA_8TiledMMAINSA_8MMA_AtomIJNSA_20SM100_MMA_F16BF16_SSISM_SM_fLi64ELi128ELNSA_4UMMA5MajorE1ELSR_1ELNSQ_7ScaleInE0ELSS_0EEEEEENSA_6LayoutINSB_IJSE_SE_SE_EEENSB_IJNSC_ILi0EEESX_SX_EEEEENSB_IJNSA_10UnderscoreES10_S10_EEEEENS7_6detail27Sm100ImplicitGemmTileTraitsINSA_13SM90_TMA_LOADENSA_14ComposedLayoutINSA_7SwizzleILi3ELi4ELi3EEENSA_18smem_ptr_flag_bitsILi16EEENSV_INSB_IJSH_NSC_ILi8EEEEEENSB_IJSE_SH_EEEEEEEvEENS14_INSA_30SM90_TMA_LOAD_IM2COL_MULTICASTES1F_vEEEENS_8epilogue10collective18CollectiveEpilogueINS1K_23Sm100TmaWarpSpecializedILi4ELi2ELi16ELb1ELb0EEEJSL_NSB_IJNSV_ISH_SE_EENSV_INSC_ILi32EEESE_EEEEESM_NSB_IJlNSB_IJSE_llEEESX_EEESM_S1U_NS1K_6fusion15FusionCallbacksIS1O_NS1V_17LinearCombinationISM_fSM_fLNS_15FloatRoundStyleE2EEESL_S1S_JEEENSA_5SM1004TMEM4LOAD26SM100_TMEM_LOAD_16dp256b4xES15_NS16_INS17_ILi2ELi4ELi3EEES1A_NSV_INSB_IJS1B_S1Q_EEENSB_IJS1Q_SE_EEEEEEENSA_17SM75_U32x4_LDSM_NENSA_14SM90_TMA_STOREES29_NSA_17SM90_U32x4_STSM_NENSA_39AutoVectorizingCopyWithAssumedAlignmentILi128EEEEEEvvEEEEvNT_6ParamsE,"aw",@nobits
	.sectionflags	@""
	.align	16
	.zero		1024


//--------------------- .nv.shared.reserved.0     --------------------------
	.section	.nv.shared.reserved.0,"aw",@nobits
	.weak		__nv_reservedSMEM_offset_0_alias
	.size		__nv_reservedSMEM_offset_0_alias, 0, 64
	.other		__nv_reservedSMEM_offset_0_alias,@"STO_CUDA_RESERVED_SHARED STV_DEFAULT"
__nv_reservedSMEM_offset_0_alias:
	.zero		0
.nv.shared.reserved.0:
	.zero		64
	.weak		__nv_reservedSMEM_tcgen05_partition
	.type		__nv_reservedSMEM_tcgen05_partition,@object
	.size		__nv_reservedSMEM_tcgen05_partition,(.L_0 - __nv_reservedSMEM_tcgen05_partition)
__nv_reservedSMEM_tcgen05_partition:
	.zero		32
.L_0:


//--------------------- .nv.global                --------------------------
	.section	.nv.global,"aw",@nobits
.nv.global:
	.type		_ZN39_INTERNAL_5e88136c_4_k_cu_ae3aa1c4_31184cute1_E,@object
	.size		_ZN39_INTERNAL_5e88136c_4_k_cu_ae3aa1c4_31184cute1_E,(_ZN39_INTERNAL_5e88136c_4_k_cu_ae3aa1c4_31184cuda3std3__45__cpo6cbeginE - _ZN39_INTERNAL_5e88136c_4_k_cu_ae3aa1c4_31184cute1_E)
_ZN39_INTERNAL_5e88136c_4_k_cu_ae3aa1c4_31184cute1_E:
	.zero		1
	.type		_ZN39_INTERNAL_5e88136c_4_k_cu_ae3aa1c4_31184cuda3std3__45__cpo6cbeginE,@object
	.size		_ZN39_INTERNAL_5e88136c_4_k_cu_ae3aa1c4_31184cuda3std3__45__cpo6cbeginE,(_ZN39_INTERNAL_5e88136c_4_k_cu_ae3aa1c4_31184cuda3std3__48in_placeE - _ZN39_INTERNAL_5e88136c_4_k_cu_ae3aa1c4_31184cuda3std3__45__cpo6cbeginE)
_ZN39_INTERNAL_5e88136c_4_k_cu_ae3aa1c4_31184cuda3std3__45__cpo6cbeginE:
	.zero		1
	.type		_ZN39_INTERNAL_5e88136c_4_k_cu_ae3aa1c4_31184cuda3std3__48in_placeE,@object
	.size		_ZN39_INTERNAL_5e88136c_4_k_cu_ae3aa1c4_31184cuda3std3__48in_placeE,(_ZN39_INTERNAL_5e88136c_4_k_cu_ae3aa1c4_31184cuda3std6ranges3__45__cpo9iter_moveE - _ZN39_INTERNAL_5e88136c_4_k_cu_ae3aa1c4_31184cuda3std3__48in_placeE)
_ZN39_INTERNAL_5e88136c_4_k_cu_ae3aa1c4_31184cuda3std3__48in_placeE:
	.zero		1
	.type		_ZN39_INTERNAL_5e88136c_4_k_cu_ae3aa1c4_31184cuda3std6ranges3__45__cpo9iter_moveE,@object
	.size		_ZN39_INTERNAL_5e88136c_4_k_cu_ae3aa1c4_31184cuda3std6ranges3__45__cpo9iter_moveE,(_ZN39_INTERNAL_5e88136c_4_k_cu_ae3aa1c4_31184cuda3std3__45__cpo5beginE - _ZN39_INTERNAL_5e88136c_4_k_cu_ae3aa1c4_31184cuda3std6ranges3__45__cpo9iter_moveE)
_ZN39_INTERNAL_5e88136c_4_k_cu_ae3aa1c4_31184cuda3std6ranges3__45__cpo9iter_moveE:
	.zero		1
	.type		_ZN39_INTERNAL_5e88136c_4_k_cu_ae3aa1c4_31184cuda3std3__45__cpo5beginE,@object
	.size		_ZN39_INTERNAL_5e88136c_4_k_cu_ae3aa1c4_31184cuda3std3__45__cpo5beginE,(_ZN39_INTERNAL_5e88136c_4_k_cu_ae3aa1c4_31184cuda3std3__441_GLOBAL__N__5e88136c_4_k_cu_ae3aa1c4_31186ignoreE - _ZN39_INTERNAL_5e88136c_4_k_cu_ae3aa1c4_31184cuda3std3__45__cpo5beginE)
_ZN39_INTERNAL_5e88136c_4_k_cu_ae3aa1c4_31184cuda3std3__45__cpo5beginE:
	.zero		1
	.type		_ZN39_INTERNAL_5e88136c_4_k_cu_ae3aa1c4_31184cuda3std3__441_GLOBAL__N__5e88136c_4_k_cu_ae3aa1c4_31186ignoreE,@object
	.size		_ZN39_INTERNAL_5e88136c_4_k_cu_ae3aa1c4_31184cuda3std3__441_GLOBAL__N__5e88136c_4_k_cu_ae3aa1c4_31186ignoreE,(_ZN39_INTERNAL_5e88136c_4_k_cu_ae3aa1c4_31184cute7productE - _ZN39_INTERNAL_5e88136c_4_k_cu_ae3aa1c4_31184cuda3std3__441_GLOBAL__N__5e88136c_4_k_cu_ae3aa1c4_31186ignoreE)
_ZN39_INTERNAL_5e88136c_4_k_cu_ae3aa1c4_31184cuda3std3__441_GLOBAL__N__5e88136c_4_k_cu_ae3aa1c4_31186ignoreE:
	.zero		1
	.type		_ZN39_INTERNAL_5e88136c_4_k_cu_ae3aa1c4_31184cute7productE,@object
	.size		_ZN39_INTERNAL_5e88136c_4_k_cu_ae3aa1c4_31184cute7productE,(_ZN39_INTERNAL_5e88136c_4_k_cu_ae3aa1c4_31184cuda3std3__45__cpo3endE - _ZN39_INTERNAL_5e88136c_4_k_cu_ae3aa1c4_31184cute7productE)
_ZN39_INTERNAL_5e88136c_4_k_cu_ae3aa1c4_31184cute7productE:
	.zero		1
	.type		_ZN39_INTERNAL_5e88136c_4_k_cu_ae3aa1c4_31184cuda3std3__45__cpo3endE,@object
	.size		_ZN39_INTERNAL_5e88136c_4_k_cu_ae3aa1c4_31184cuda3std3__45__cpo3endE,(_ZN39_INTERNAL_5e88136c_4_k_cu_ae3aa1c4_31184cuda3std3__419piecewise_constructE - _ZN39_INTERNAL_5e88136c_4_k_cu_ae3aa1c4_31184cuda3std3__45__cpo3endE)
_ZN39_INTERNAL_5e88136c_4_k_cu_ae3aa1c4_31184cuda3std3__45__cpo3endE:
	.zero		1
	.type		_ZN39_INTERNAL_5e88136c_4_k_cu_ae3aa1c4_31184cuda3std3__419piecewise_constructE,@object
	.size		_ZN39_INTERNAL_5e88136c_4_k_cu_ae3aa1c4_31184cuda3std3__419piecewise_constructE,(_ZN39_INTERNAL_5e88136c_4_k_cu_ae3aa1c4_31184cuda3std3__45__cpo4cendE - _ZN39_INTERNAL_5e88136c_4_k_cu_ae3aa1c4_31184cuda3std3__419piecewise_constructE)
_ZN39_INTERNAL_5e88136c_4_k_cu_ae3aa1c4_31184cuda3std3__419piecewise_constructE:
	.zero		1
	.type		_ZN39_INTERNAL_5e88136c_4_k_cu_ae3aa1c4_31184cuda3std3__45__cpo4cendE,@object
	.size		_ZN39_INTERNAL_5e88136c_4_k_cu_ae3aa1c4_31184cuda3std3__45__cpo4cendE,(_ZN39_INTERNAL_5e88136c_4_k_cu_ae3aa1c4_31184cuda3std6ranges3__45__cpo4swapE - _ZN39_INTERNAL_5e88136c_4_k_cu_ae3aa1c4_31184cuda3std3__45__cpo4cendE)
_ZN39_INTERNAL_5e88136c_4_k_cu_ae3aa1c4_31184cuda3std3__45__cpo4cendE:
	.zero		1
	.type		_ZN39_INTERNAL_5e88136c_4_k_cu_ae3aa1c4_31184cuda3std6ranges3__45__cpo4swapE,@object
	.size		_ZN39_INTERNAL_5e88136c_4_k_cu_ae3aa1c4_31184cuda3std6ranges3__45__cpo4swapE,(.L_10 - _ZN39_INTERNAL_5e88136c_4_k_cu_ae3aa1c4_31184cuda3std6ranges3__45__cpo4swapE)
_ZN39_INTERNAL_5e88136c_4_k_cu_ae3aa1c4_31184cuda3std6ranges3__45__cpo4swapE:
	.zero		1
.L_10:


//--------------------- .nv.constant0._ZN7cutlass13device_kernelINS_4conv6kernel13ConvUniversalINS1_16ConvProblemShapeILNS1_8OperatorE2ELi2EEENS1_10collective14CollectiveConvINS1_47MainloopSm100TmaUmmaWarpSpecializedImplicitGemmILS5_2ELi8ELi2ELi1ELi2EN4cute5tupleIJNSA_1CILi2EEENSC_ILi1EEESE_EEEEENSB_IJNSC_ILi64EEENSB_IJNSC_ILi128EEEEEENSB_IJSH_EEEEEENS_6half_tESM_NSA_8TiledMMAINSA_8MMA_AtomIJNSA_20SM100_MMA_F16BF16_SSISM_SM_fLi64ELi128ELNSA_4UMMA5MajorE1ELSR_1ELNSQ_7ScaleInE0ELSS_0EEEEEENSA_6LayoutINSB_IJSE_SE_SE_EEENSB_IJNSC_ILi0EEESX_SX_EEEEENSB_IJNSA_10UnderscoreES10_S10_EEEEENS7_6detail27Sm100ImplicitGemmTileTraitsINSA_13SM90_TMA_LOADENSA_14ComposedLayoutINSA_7SwizzleILi3ELi4ELi3EEENSA_18smem_ptr_flag_bitsILi16EEENSV_INSB_IJSH_NSC_ILi8EEEEEENSB_IJSE_SH_EEEEEEEvEENS14_INSA_30SM90_TMA_LOAD_IM2COL_MULTICASTES1F_vEEEENS_8epilogue10collective18CollectiveEpilogueINS1K_23Sm100TmaWarpSpecializedILi4ELi2ELi16ELb1ELb0EEEJSL_NSB_IJNSV_ISH_SE_EENSV_INSC_ILi32EEESE_EEEEESM_NSB_IJlNSB_IJSE_llEEESX_EEESM_S1U_NS1K_6fusion15FusionCallbacksIS1O_NS1V_17LinearCombinationISM_fSM_fLNS_15FloatRoundStyleE2EEESL_S1S_JEEENSA_5SM1004TMEM4LOAD26SM100_TMEM_LOAD_16dp256b4xES15_NS16_INS17_ILi2ELi4ELi3EEES1A_NSV_INSB_IJS1B_S1Q_EEENSB_IJS1Q_SE_EEEEEEENSA_17SM75_U32x4_LDSM_NENSA_14SM90_TMA_STOREES29_NSA_17SM90_U32x4_STSM_NENSA_39AutoVectorizingCopyWithAssumedAlignmentILi128EEEEEEvvEEEEvNT_6ParamsE --------------------------
	.section	.nv.constant0._ZN7cutlass13device_kernelINS_4conv6kernel13ConvUniversalINS1_16ConvProblemShapeILNS1_8OperatorE2ELi2EEENS1_10collective14CollectiveConvINS1_47MainloopSm100TmaUmmaWarpSpecializedImplicitGemmILS5_2ELi8ELi2ELi1ELi2EN4cute5tupleIJNSA_1CILi2EEENSC_ILi1EEESE_EEEEENSB_IJNSC_ILi64EEENSB_IJNSC_ILi128EEEEEENSB_IJSH_EEEEEENS_6half_tESM_NSA_8TiledMMAINSA_8MMA_AtomIJNSA_20SM100_MMA_F16BF16_SSISM_SM_fLi64ELi128ELNSA_4UMMA5MajorE1ELSR_1ELNSQ_7ScaleInE0ELSS_0EEEEEENSA_6LayoutINSB_IJSE_SE_SE_EEENSB_IJNSC_ILi0EEESX_SX_EEEEENSB_IJNSA_10UnderscoreES10_S10_EEEEENS7_6detail27Sm100ImplicitGemmTileTraitsINSA_13SM90_TMA_LOADENSA_14ComposedLayoutINSA_7SwizzleILi3ELi4ELi3EEENSA_18smem_ptr_flag_bitsILi16EEENSV_INSB_IJSH_NSC_ILi8EEEEEENSB_IJSE_SH_EEEEEEEvEENS14_INSA_30SM90_TMA_LOAD_IM2COL_MULTICASTES1F_vEEEENS_8epilogue10collective18CollectiveEpilogueINS1K_23Sm100TmaWarpSpecializedILi4ELi2ELi16ELb1ELb0EEEJSL_NSB_IJNSV_ISH_SE_EENSV_INSC_ILi32EEESE_EEEEESM_NSB_IJlNSB_IJSE_llEEESX_EEESM_S1U_NS1K_6fusion15FusionCallbacksIS1O_NS1V_17LinearCombinationISM_fSM_fLNS_15FloatRoundStyleE2EEESL_S1S_JEEENSA_5SM1004TMEM4LOAD26SM100_TMEM_LOAD_16dp256b4xES15_NS16_INS17_ILi2ELi4ELi3EEES1A_NSV_INSB_IJS1B_S1Q_EEENSB_IJS1Q_SE_EEEEEEENSA_17SM75_U32x4_LDSM_NENSA_14SM90_TMA_STOREES29_NSA_17SM90_U32x4_STSM_NENSA_39AutoVectorizingCopyWithAssumedAlignmentILi128EEEEEEvvEEEEvNT_6ParamsE,"a",@progbits
	.sectionflags	@""
	.align	4
.nv.constant0._ZN7cutlass13device_kernelINS_4conv6kernel13ConvUniversalINS1_16ConvProblemShapeILNS1_8OperatorE2ELi2EEENS1_10collective14CollectiveConvINS1_47MainloopSm100TmaUmmaWarpSpecializedImplicitGemmILS5_2ELi8ELi2ELi1ELi2EN4cute5tupleIJNSA_1CILi2EEENSC_ILi1EEESE_EEEEENSB_IJNSC_ILi64EEENSB_IJNSC_ILi128EEEEEENSB_IJSH_EEEEEENS_6half_tESM_NSA_8TiledMMAINSA_8MMA_AtomIJNSA_20SM100_MMA_F16BF16_SSISM_SM_fLi64ELi128ELNSA_4UMMA5MajorE1ELSR_1ELNSQ_7ScaleInE0ELSS_0EEEEEENSA_6LayoutINSB_IJSE_SE_SE_EEENSB_IJNSC_ILi0EEESX_SX_EEEEENSB_IJNSA_10UnderscoreES10_S10_EEEEENS7_6detail27Sm100ImplicitGemmTileTraitsINSA_13SM90_TMA_LOADENSA_14ComposedLayoutINSA_7SwizzleILi3ELi4ELi3EEENSA_18smem_ptr_flag_bitsILi16EEENSV_INSB_IJSH_NSC_ILi8EEEEEENSB_IJSE_SH_EEEEEEEvEENS14_INSA_30SM90_TMA_LOAD_IM2COL_MULTICASTES1F_vEEEENS_8epilogue10collective18CollectiveEpilogueINS1K_23Sm100TmaWarpSpecializedILi4ELi2ELi16ELb1ELb0EEEJSL_NSB_IJNSV_ISH_SE_EENSV_INSC_ILi32EEESE_EEEEESM_NSB_IJlNSB_IJSE_llEEESX_EEESM_S1U_NS1K_6fusion15FusionCallbacksIS1O_NS1V_17LinearCombinationISM_fSM_fLNS_15FloatRoundStyleE2EEESL_S1S_JEEENSA_5SM1004TMEM4LOAD26SM100_TMEM_LOAD_16dp256b4xES15_NS16_INS17_ILi2ELi4ELi3EEES1A_NSV_INSB_IJS1B_S1Q_EEENSB_IJS1Q_SE_EEEEEEENSA_17SM75_U32x4_LDSM_NENSA_14SM90_TMA_STOREES29_NSA_17SM90_U32x4_STSM_NENSA_39AutoVectorizingCopyWithAssumedAlignmentILi128EEEEEEvvEEEEvNT_6ParamsE:
	.zero		2944


//--------------------- SYMBOLS --------------------------

	.type		.nv.reservedSmem.offset0,@object
	.size		.nv.reservedSmem.offset0,0x4
	.type		.nv.reservedSmem.cap,@object
	.size		.nv.reservedSmem.cap,0x4
	.type		__assertfail,@function
